// auto-generated by cutlass_sweep.gemm — config: {"arch": "sm_90", "cluster_m": 1, "cluster_n": 1, "dtype": "int8", "dtype_b": "int4", "layout": "nt", "stages": 0, "tile_k": 128, "tile_m": 64, "tile_n": 256}
#include "cutlass/cutlass.h"
#include "cutlass/gemm/collective/collective_builder.hpp"
#include "cutlass/gemm/device/gemm_universal_adapter.h"
#include "cutlass/gemm/kernel/gemm_universal.hpp"
#include "cutlass/epilogue/collective/collective_builder.hpp"

using ElemA = int8_t;
using ElemB = cutlass::int4b_t;
using ElemCD = int8_t;
using Acc  = int32_t;
using TileShape    = cute::Shape<cute::_64, cute::_256, cute::_128>;
using ClusterShape = cute::Shape<cute::_1, cute::_1, cute::_1>;

using CollectiveEpilogue = typename cutlass::epilogue::collective::CollectiveBuilder<
    cutlass::arch::Sm90, cutlass::arch::OpClassTensorOp,
    TileShape, ClusterShape,
    cutlass::epilogue::collective::EpilogueTileAuto,
    Acc, Acc,
    ElemCD, cutlass::layout::RowMajor, 128 / cutlass::sizeof_bits<ElemCD>::value,
    ElemCD, cutlass::layout::RowMajor, 128 / cutlass::sizeof_bits<ElemCD>::value,
    cutlass::epilogue::collective::EpilogueScheduleAuto
  >::CollectiveOp;

using CollectiveMainloop = typename cutlass::gemm::collective::CollectiveBuilder<
    cutlass::arch::Sm90, cutlass::arch::OpClassTensorOp,
    ElemA, cutlass::layout::RowMajor, 128 / cutlass::sizeof_bits<ElemA>::value,
    ElemB, cutlass::layout::ColumnMajor, 128 / cutlass::sizeof_bits<ElemB>::value,
    Acc,
    TileShape, ClusterShape,
    cutlass::gemm::collective::StageCountAutoCarveout<static_cast<int>(sizeof(typename CollectiveEpilogue::SharedStorage))>,
    cutlass::gemm::collective::KernelScheduleAuto
  >::CollectiveOp;

using GemmKernel = cutlass::gemm::kernel::GemmUniversal<
    cute::Shape<int,int,int,int>,
    CollectiveMainloop,
    CollectiveEpilogue
>;
using Gemm = cutlass::gemm::device::GemmUniversalAdapter<GemmKernel>;

// Force the device kernel symbol into the cubin without needing a host main.
auto* _anchor = &cutlass::device_kernel<GemmKernel>;


// ===== COMPILED SASS (sm_90a) =====

	.target	sm_90a

	.elftype	@"ET_EXEC"


//--------------------- .note.nv.tkinfo           --------------------------
	.section	.note.nv.tkinfo,"",@"SHT_NOTE"
	.sectionflags	@"SHF_NOTE_NV_TKINFO"
	.tkinfo
        /*0018*/ 	.word	0x00000002
        /*0030*/ 	.string	""
        /*0030*/ 	.string	"ptxas"
        /*0030*/ 	.string	"Cuda compilation tools, release 13.0, V13.0.88"
        /*0030*/ 	.string	"Build cuda_13.0.r13.0/compiler.36424714_0"
        /*0030*/ 	.string	"-arch sm_90a -m 64 "



//--------------------- .note.nv.cuinfo           --------------------------
	.section	.note.nv.cuinfo,"",@"SHT_NOTE"
	.sectionflags	@"SHF_NOTE_NV_CUINFO"
        /*0018*/ 	.short	0x0002
        /*001a*/ 	.short	0x005a
        /*001c*/ 	.short	0x0082
	.zero		2


//--------------------- .nv.info                  --------------------------
	.section	.nv.info,"",@"SHT_CUDA_INFO"
	.align	4


	//----- nvinfo : EIATTR_REGCOUNT
	.align		4
        /*0000*/ 	.byte	0x04, 0x2f
        /*0002*/ 	.short	(.L_19 - .L_18)
	.align		4
.L_18:
        /*0004*/ 	.word	index@(_ZN7cutlass13device_kernelINS_4gemm6kernel13GemmUniversalIN4cute5tupleIJiiiiEEENS1_10collective13CollectiveMmaINS1_49MainloopSm90TmaGmmaRmemAWarpSpecializedMixedInputILi6ENS5_IJNS4_1CILi1EEESB_SB_EEENS1_32KernelTmaWarpSpecializedPingpongEEENS5_IJNSA_ILi64EEENSA_ILi256EEENSA_ILi128EEEEEEaNS5_IJlSB_lEEENS5_IJNS_15integer_subbyteILi4ELb1EEEEEESJ_NS4_8TiledMMAINS4_8MMA_AtomIJNS4_4SM904GMMA27MMA_64x256x32_S32S8S8_RS_TNEEEENS4_6LayoutISC_NS5_IJNSA_ILi0EEESU_SU_EEEEENS5_IJNS4_10UnderscoreESX_SX_EEEEENS4_13SM90_TMA_LOADENS4_14ComposedLayoutINS4_7SwizzleILi3ELi4ELi3EEENS4_18smem_ptr_flag_bitsILi8EEENST_INS5_IJNSA_ILi8EEESH_EEENS5_IJSH_SB_EEEEEEEvNS4_8identityES10_NS11_INS12_ILi2ELi4ELi3EEENS14_ILi4EEES19_EENS4_9Copy_AtomIJNS4_39AutoVectorizingCopyWithAssumedAlignmentILi128EEESL_EEES1B_EENS_8epilogue10collective6detail29Sm90TmaWarpSpecializedAdapterINS1L_15DefaultEpilogueIaSJ_SJ_NS1K_6thread17LinearCombinationIaLi1EiiLNS1P_9ScaleType4KindE0ELNS_15FloatRoundStyleE2EaEENS1_15EpilogueDefaultEEEEEvvEEEEvNT_6ParamsE)
        /*0008*/ 	.word	0x000000a8


	//----- nvinfo : EIATTR_FRAME_SIZE
	.align		4
.L_19:
        /*000c*/ 	.byte	0x04, 0x11
        /*000e*/ 	.short	(.L_21 - .L_20)
	.align		4
.L_20:
        /*0010*/ 	.word	index@(_ZN7cutlass13device_kernelINS_4gemm6kernel13GemmUniversalIN4cute5tupleIJiiiiEEENS1_10collective13CollectiveMmaINS1_49MainloopSm90TmaGmmaRmemAWarpSpecializedMixedInputILi6ENS5_IJNS4_1CILi1EEESB_SB_EEENS1_32KernelTmaWarpSpecializedPingpongEEENS5_IJNSA_ILi64EEENSA_ILi256EEENSA_ILi128EEEEEEaNS5_IJlSB_lEEENS5_IJNS_15integer_subbyteILi4ELb1EEEEEESJ_NS4_8TiledMMAINS4_8MMA_AtomIJNS4_4SM904GMMA27MMA_64x256x32_S32S8S8_RS_TNEEEENS4_6LayoutISC_NS5_IJNSA_ILi0EEESU_SU_EEEEENS5_IJNS4_10UnderscoreESX_SX_EEEEENS4_13SM90_TMA_LOADENS4_14ComposedLayoutINS4_7SwizzleILi3ELi4ELi3EEENS4_18smem_ptr_flag_bitsILi8EEENST_INS5_IJNSA_ILi8EEESH_EEENS5_IJSH_SB_EEEEEEEvNS4_8identityES10_NS11_INS12_ILi2ELi4ELi3EEENS14_ILi4EEES19_EENS4_9Copy_AtomIJNS4_39AutoVectorizingCopyWithAssumedAlignmentILi128EEESL_EEES1B_EENS_8epilogue10collective6detail29Sm90TmaWarpSpecializedAdapterINS1L_15DefaultEpilogueIaSJ_SJ_NS1K_6thread17LinearCombinationIaLi1EiiLNS1P_9ScaleType4KindE0ELNS_15FloatRoundStyleE2EaEENS1_15EpilogueDefaultEEEEEvvEEEEvNT_6ParamsE)
        /*0014*/ 	.word	0x00000000


	//----- nvinfo : EIATTR_MIN_STACK_SIZE
	.align		4
.L_21:
        /*0018*/ 	.byte	0x04, 0x12
        /*001a*/ 	.short	(.L_23 - .L_22)
	.align		4
.L_22:
        /*001c*/ 	.word	index@(_ZN7cutlass13device_kernelINS_4gemm6kernel13GemmUniversalIN4cute5tupleIJiiiiEEENS1_10collective13CollectiveMmaINS1_49MainloopSm90TmaGmmaRmemAWarpSpecializedMixedInputILi6ENS5_IJNS4_1CILi1EEESB_SB_EEENS1_32KernelTmaWarpSpecializedPingpongEEENS5_IJNSA_ILi64EEENSA_ILi256EEENSA_ILi128EEEEEEaNS5_IJlSB_lEEENS5_IJNS_15integer_subbyteILi4ELb1EEEEEESJ_NS4_8TiledMMAINS4_8MMA_AtomIJNS4_4SM904GMMA27MMA_64x256x32_S32S8S8_RS_TNEEEENS4_6LayoutISC_NS5_IJNSA_ILi0EEESU_SU_EEEEENS5_IJNS4_10UnderscoreESX_SX_EEEEENS4_13SM90_TMA_LOADENS4_14ComposedLayoutINS4_7SwizzleILi3ELi4ELi3EEENS4_18smem_ptr_flag_bitsILi8EEENST_INS5_IJNSA_ILi8EEESH_EEENS5_IJSH_SB_EEEEEEEvNS4_8identityES10_NS11_INS12_ILi2ELi4ELi3EEENS14_ILi4EEES19_EENS4_9Copy_AtomIJNS4_39AutoVectorizingCopyWithAssumedAlignmentILi128EEESL_EEES1B_EENS_8epilogue10collective6detail29Sm90TmaWarpSpecializedAdapterINS1L_15DefaultEpilogueIaSJ_SJ_NS1K_6thread17LinearCombinationIaLi1EiiLNS1P_9ScaleType4KindE0ELNS_15FloatRoundStyleE2EaEENS1_15EpilogueDefaultEEEEEvvEEEEvNT_6ParamsE)
        /*0020*/ 	.word	0x00000000
.L_23:


//--------------------- .nv.compat                --------------------------
	.section	.nv.compat,"",@"SHT_CUDA_COMPAT_INFO"
	.align	4
        /*0000*/ 	.byte	0x02, 0x09, 0x01, 0x00, 0x02, 0x02, 0x04, 0x00, 0x02, 0x05, 0x05, 0x00, 0x03, 0x07, 0x01, 0x01
        /*0010*/ 	.byte	0x02, 0x03, 0x01, 0x00, 0x02, 0x06, 0x01, 0x00, 0x04, 0x0b, 0x08, 0x00, 0x00, 0x00, 0x00, 0x00
        /*0020*/ 	.byte	0x00, 0x00, 0x00, 0x00


//--------------------- .nv.info._ZN7cutlass13device_kernelINS_4gemm6kernel13GemmUniversalIN4cute5tupleIJiiiiEEENS1_10collective13CollectiveMmaINS1_49MainloopSm90TmaGmmaRmemAWarpSpecializedMixedInputILi6ENS5_IJNS4_1CILi1EEESB_SB_EEENS1_32KernelTmaWarpSpecializedPingpongEEENS5_IJNSA_ILi64EEENSA_ILi256EEENSA_ILi128EEEEEEaNS5_IJlSB_lEEENS5_IJNS_15integer_subbyteILi4ELb1EEEEEESJ_NS4_8TiledMMAINS4_8MMA_AtomIJNS4_4SM904GMMA27MMA_64x256x32_S32S8S8_RS_TNEEEENS4_6LayoutISC_NS5_IJNSA_ILi0EEESU_SU_EEEEENS5_IJNS4_10UnderscoreESX_SX_EEEEENS4_13SM90_TMA_LOADENS4_14ComposedLayoutINS4_7SwizzleILi3ELi4ELi3EEENS4_18smem_ptr_flag_bitsILi8EEENST_INS5_IJNSA_ILi8EEESH_EEENS5_IJSH_SB_EEEEEEEvNS4_8identityES10_NS11_INS12_ILi2ELi4ELi3EEENS14_ILi4EEES19_EENS4_9Copy_AtomIJNS4_39AutoVectorizingCopyWithAssumedAlignmentILi128EEESL_EEES1B_EENS_8epilogue10collective6detail29Sm90TmaWarpSpecializedAdapterINS1L_15DefaultEpilogueIaSJ_SJ_NS1K_6thread17LinearCombinationIaLi1EiiLNS1P_9ScaleType4KindE0ELNS_15FloatRoundStyleE2EaEENS1_15EpilogueDefaultEEEEEvvEEEEvNT_6ParamsE --------------------------
	.section	.nv.info._ZN7cutlass13device_kernelINS_4gemm6kernel13GemmUniversalIN4cute5tupleIJiiiiEEENS1_10collective13CollectiveMmaINS1_49MainloopSm90TmaGmmaRmemAWarpSpecializedMixedInputILi6ENS5_IJNS4_1CILi1EEESB_SB_EEENS1_32KernelTmaWarpSpecializedPingpongEEENS5_IJNSA_ILi64EEENSA_ILi256EEENSA_ILi128EEEEEEaNS5_IJlSB_lEEENS5_IJNS_15integer_subbyteILi4ELb1EEEEEESJ_NS4_8TiledMMAINS4_8MMA_AtomIJNS4_4SM904GMMA27MMA_64x256x32_S32S8S8_RS_TNEEEENS4_6LayoutISC_NS5_IJNSA_ILi0EEESU_SU_EEEEENS5_IJNS4_10UnderscoreESX_SX_EEEEENS4_13SM90_TMA_LOADENS4_14ComposedLayoutINS4_7SwizzleILi3ELi4ELi3EEENS4_18smem_ptr_flag_bitsILi8EEENST_INS5_IJNSA_ILi8EEESH_EEENS5_IJSH_SB_EEEEEEEvNS4_8identityES10_NS11_INS12_ILi2ELi4ELi3EEENS14_ILi4EEES19_EENS4_9Copy_AtomIJNS4_39AutoVectorizingCopyWithAssumedAlignmentILi128EEESL_EEES1B_EENS_8epilogue10collective6detail29Sm90TmaWarpSpecializedAdapterINS1L_15DefaultEpilogueIaSJ_SJ_NS1K_6thread17LinearCombinationIaLi1EiiLNS1P_9ScaleType4KindE0ELNS_15FloatRoundStyleE2EaEENS1_15EpilogueDefaultEEEEEvvEEEEvNT_6ParamsE,"",@"SHT_CUDA_INFO"
	.sectionflags	@""
	.align	4


	//----- nvinfo : EIATTR_CUDA_API_VERSION
	.align		4
        /*0000*/ 	.byte	0x04, 0x37
        /*0002*/ 	.short	(.L_25 - .L_24)
.L_24:
        /*0004*/ 	.word	0x00000082


	//----- nvinfo : EIATTR_KPARAM_INFO
	.align		4
.L_25:
        /*0008*/ 	.byte	0x04, 0x17
        /*000a*/ 	.short	(.L_27 - .L_26)
.L_26:
        /*000c*/ 	.word	0x00000000
        /*0010*/ 	.short	0x0000
        /*0012*/ 	.short	0x0070
        /*0014*/ 	.byte	0x00, 0xf0, 0x01, 0x18


	//----- nvinfo : EIATTR_SPARSE_MMA_MASK
	.align		4
.L_27:
        /*0018*/ 	.byte	0x03, 0x50
        /*001a*/ 	.short	0x0000


	//----- nvinfo : EIATTR_MAXREG_COUNT
	.align		4
        /*001c*/ 	.byte	0x03, 0x1b
        /*001e*/ 	.short	0x00a8


	//----- nvinfo : EIATTR_NUM_BARRIERS
	.align		4
        /*0020*/ 	.byte	0x02, 0x4c
        /*0022*/ 	.byte	0x01
	.zero		1


	//----- nvinfo : EIATTR_EXTERNS
	.align		4
        /*0024*/ 	.byte	0x04, 0x0f
        /*0026*/ 	.short	(.L_29 - .L_28)


	//   ....[0]....
	.align		4
.L_28:
        /*0028*/ 	.word	index@(__assertfail)


	//----- nvinfo : EIATTR_MERCURY_ISA_VERSION
	.align		4
.L_29:
        /*002c*/ 	.byte	0x03, 0x5f
        /*002e*/ 	.short	0x0101


	//----- nvinfo : EIATTR_INT_WARP_WIDE_INSTR_OFFSETS
	.align		4
        /*0030*/ 	.byte	0x04, 0x31
        /*0032*/ 	.short	(.L_31 - .L_30)


	//   ....[0]....
.L_30:
        /*0034*/ 	.word	0x000004d0


	//   ....[1]....
        /*0038*/ 	.word	0x000004e0


	//   ....[2]....
        /*003c*/ 	.word	0x00000550


	//   ....[3]....
        /*0040*/ 	.word	0x00000560


	//   ....[4]....
        /*0044*/ 	.word	0x00000570


	//   ....[5]....
        /*0048*/ 	.word	0x00000590


	//   ....[6]....
        /*004c*/ 	.word	0x000005f0


	//   ....[7]....
        /*0050*/ 	.word	0x00000610


	//----- nvinfo : EIATTR_COOP_GROUP_MASK_REGIDS
	.align		4
.L_31:
        /*0054*/ 	.byte	0x04, 0x29
        /*0056*/ 	.short	(.L_33 - .L_32)


	//   ....[0]....
.L_32:
        /*0058*/ 	.word	0xffffffff


	//   ....[1]....
        /*005c*/ 	.word	0xffffffff


	//   ....[2]....
        /*0060*/ 	.word	0xffffffff


	//   ....[3]....
        /*0064*/ 	.word	0xffffffff


	//   ....[4]....
        /*0068*/ 	.word	0xffffffff


	//   ....[5]....
        /*006c*/ 	.word	0xffffffff


	//   ....[6]....
        /*0070*/ 	.word	0x0500000f


	//----- nvinfo : EIATTR_COOP_GROUP_INSTR_OFFSETS
	.align		4
.L_33:
        /*0074*/ 	.byte	0x04, 0x28
        /*0076*/ 	.short	(.L_35 - .L_34)


	//   ....[0]....
.L_34:
        /*0078*/ 	.word	0x00000050


	//   ....[1]....
        /*007c*/ 	.word	0x00000080


	//   ....[2]....
        /*0080*/ 	.word	0x00000180


	//   ....[3]....
        /*0084*/ 	.word	0x000003d0


	//   ....[4]....
        /*0088*/ 	.word	0x00000410


	//   ....[5]....
        /*008c*/ 	.word	0x00000450


	//   ....[6]....
        /*0090*/ 	.word	0x0000c7f0


	//----- nvinfo : EIATTR_REG_RECONFIG
	.align		4
.L_35:
        /*0094*/ 	.byte	0x01, 0x54
	.zero		2


	//----- nvinfo : EIATTR_SYSCALL_OFFSETS
	.align		4
        /*0098*/ 	.byte	0x04, 0x46
        /*009a*/ 	.short	(.L_37 - .L_36)


	//   ....[0]....
.L_36:
        /*009c*/ 	.word	0x00001690


	//   ....[1]....
        /*00a0*/ 	.word	0x00001ad0


	//   ....[2]....
        /*00a4*/ 	.word	0x00001f00


	//   ....[3]....
        /*00a8*/ 	.word	0x00002290


	//   ....[4]....
        /*00ac*/ 	.word	0x000029e0


	//   ....[5]....
        /*00b0*/ 	.word	0x00003250


	//   ....[6]....
        /*00b4*/ 	.word	0x00003a30


	//   ....[7]....
        /*00b8*/ 	.word	0x00003e30


	//   ....[8]....
        /*00bc*/ 	.word	0x000041c0


	//   ....[9]....
        /*00c0*/ 	.word	0x0000b660


	//   ....[10]....
        /*00c4*/ 	.word	0x0000b790


	//----- nvinfo : EIATTR_MBARRIER_INSTR_OFFSETS
	.align		4
.L_37:
        /*00c8*/ 	.byte	0x04, 0x39
        /*00ca*/ 	.short	(.L_39 - .L_38)


	//   ....[0]....
.L_38:
        /*00cc*/ 	.word	0x00000300
        /*00d0*/ 	.word	0x000000ff
        /*00d4*/ 	.word	0x00000000
        /*00d8*/ 	.short	0x0100
        /*00da*/ 	.byte	0x05
	.zero		1


	//   ....[1]....
        /*00dc*/ 	.word	0x00000310
        /*00e0*/ 	.word	0x000000ff
        /*00e4*/ 	.word	0x00000030
        /*00e8*/ 	.short	0x0100
        /*00ea*/ 	.byte	0x05
	.zero		1


	//   ....[2]....
        /*00ec*/ 	.word	0x00000320
        /*00f0*/ 	.word	0x000000ff
        /*00f4*/ 	.word	0x00000008
        /*00f8*/ 	.short	0x0100
        /*00fa*/ 	.byte	0x05
	.zero		1


	//   ....[3]....
        /*00fc*/ 	.word	0x00000330
        /*0100*/ 	.word	0x000000ff
        /*0104*/ 	.word	0x00000038
        /*0108*/ 	.short	0x0100
        /*010a*/ 	.byte	0x05
	.zero		1


	//   ....[4]....
        /*010c*/ 	.word	0x00000340
        /*0110*/ 	.word	0x000000ff
        /*0114*/ 	.word	0x00000010
        /*0118*/ 	.short	0x0100
        /*011a*/ 	.byte	0x05
	.zero		1


	//   ....[5]....
        /*011c*/ 	.word	0x00000350
        /*0120*/ 	.word	0x000000ff
        /*0124*/ 	.word	0x00000040
        /*0128*/ 	.short	0x0100
        /*012a*/ 	.byte	0x05
	.zero		1


	//   ....[6]....
        /*012c*/ 	.word	0x00000360
        /*0130*/ 	.word	0x000000ff
        /*0134*/ 	.word	0x00000018
        /*0138*/ 	.short	0x0100
        /*013a*/ 	.byte	0x05
	.zero		1


	//   ....[7]....
        /*013c*/ 	.word	0x00000370
        /*0140*/ 	.word	0x000000ff
        /*0144*/ 	.word	0x00000048
        /*0148*/ 	.short	0x0100
        /*014a*/ 	.byte	0x05
	.zero		1


	//   ....[8]....
        /*014c*/ 	.word	0x00000380
        /*0150*/ 	.word	0x000000ff
        /*0154*/ 	.word	0x00000020
        /*0158*/ 	.short	0x0100
        /*015a*/ 	.byte	0x05
	.zero		1


	//   ....[9]....
        /*015c*/ 	.word	0x00000390
        /*0160*/ 	.word	0x000000ff
        /*0164*/ 	.word	0x00000050
        /*0168*/ 	.short	0x0100
        /*016a*/ 	.byte	0x05
	.zero		1


	//   ....[10]....
        /*016c*/ 	.word	0x000003a0
        /*0170*/ 	.word	0x000000ff
        /*0174*/ 	.word	0x00000028
        /*0178*/ 	.short	0x0100
        /*017a*/ 	.byte	0x05
	.zero		1


	//   ....[11]....
        /*017c*/ 	.word	0x000003b0
        /*0180*/ 	.word	0x000000ff
        /*0184*/ 	.word	0x00000058
        /*0188*/ 	.short	0x0100
        /*018a*/ 	.byte	0x05
	.zero		1


	//   ....[12]....
        /*018c*/ 	.word	0x00000630
        /*0190*/ 	.word	0x000000ff
        /*0194*/ 	.word	0x00000090
        /*0198*/ 	.short	0x0100
        /*019a*/ 	.byte	0x05
	.zero		1


	//   ....[13]....
        /*019c*/ 	.word	0x00000640
        /*01a0*/ 	.word	0x000000ff
        /*01a4*/ 	.word	0x00000098
        /*01a8*/ 	.short	0x0100
        /*01aa*/ 	.byte	0x05
	.zero		1


	//   ....[14]....
        /*01ac*/ 	.word	0x00000690
        /*01b0*/ 	.word	0x000000ff
        /*01b4*/ 	.word	0x00000070
        /*01b8*/ 	.short	0x0100
        /*01ba*/ 	.byte	0x0a
	.zero		1


	//   ....[15]....
        /*01bc*/ 	.word	0x000006b0
        /*01c0*/ 	.word	0x000000ff
        /*01c4*/ 	.word	0x00000078
        /*01c8*/ 	.short	0x0100
        /*01ca*/ 	.byte	0x0a
	.zero		1


	//   ....[16]....
        /*01cc*/ 	.word	0x000006c0
        /*01d0*/ 	.word	0x000000ff
        /*01d4*/ 	.word	0x00000080
        /*01d8*/ 	.short	0x0100
        /*01da*/ 	.byte	0x0a
	.zero		1


	//   ....[17]....
        /*01dc*/ 	.word	0x000006d0
        /*01e0*/ 	.word	0x000000ff
        /*01e4*/ 	.word	0x00000088
        /*01e8*/ 	.short	0x0100
        /*01ea*/ 	.byte	0x0a
	.zero		1


	//   ....[18]....
        /*01ec*/ 	.word	0x00001530
        /*01f0*/ 	.word	0x000000a6
        /*01f4*/ 	.word	0x00000000
        /*01f8*/ 	.short	0x010a
        /*01fa*/ 	.byte	0x29
	.zero		1


	//   ....[19]....
        /*01fc*/ 	.word	0x00001770
        /*0200*/ 	.word	0x00000003
        /*0204*/ 	.word	0x00000000
        /*0208*/ 	.short	0x010a
        /*020a*/ 	.byte	0x3f
	.zero		1


	//   ....[20]....
        /*020c*/ 	.word	0x000017b0
        /*0210*/ 	.word	0x00000003
        /*0214*/ 	.word	0x00000000
        /*0218*/ 	.short	0x010a
        /*021a*/ 	.byte	0x3f
	.zero		1


	//   ....[21]....
        /*021c*/ 	.word	0x00001910
        /*0220*/ 	.word	0x000000ff
        /*0224*/ 	.word	0x00000000
        /*0228*/ 	.short	0x010a
        /*022a*/ 	.byte	0x04
	.zero		1


	//   ....[22]....
        /*022c*/ 	.word	0x000027b0
        /*0230*/ 	.word	0x000000ff
        /*0234*/ 	.word	0x00000000
        /*0238*/ 	.short	0x010a
        /*023a*/ 	.byte	0x04
	.zero		1


	//   ....[23]....
        /*023c*/ 	.word	0x00003010
        /*0240*/ 	.word	0x00000000
        /*0244*/ 	.word	0x00000000
        /*0248*/ 	.short	0x010a
        /*024a*/ 	.byte	0x3f
	.zero		1


	//   ....[24]....
        /*024c*/ 	.word	0x00003720
        /*0250*/ 	.word	0x000000ff
        /*0254*/ 	.word	0x00000000
        /*0258*/ 	.short	0x0101
        /*025a*/ 	.byte	0x04
	.zero		1


	//   ....[25]....
        /*025c*/ 	.word	0x00003860
        /*0260*/ 	.word	0x00000004
        /*0264*/ 	.word	0x00000000
        /*0268*/ 	.short	0x010a
        /*026a*/ 	.byte	0x3f
	.zero		1


	//   ....[26]....
        /*026c*/ 	.word	0x00004690
        /*0270*/ 	.word	0x000000ff
        /*0274*/ 	.word	0x00000000
        /*0278*/ 	.short	0x0101
        /*027a*/ 	.byte	0x04
	.zero		1


	//   ....[27]....
        /*027c*/ 	.word	0x000046e0
        /*0280*/ 	.word	0x00000000
        /*0284*/ 	.word	0x00000000
        /*0288*/ 	.short	0x0101
        /*028a*/ 	.byte	0x2b
	.zero		1


	//   ....[28]....
        /*028c*/ 	.word	0x000047a0
        /*0290*/ 	.word	0x000000ff
        /*0294*/ 	.word	0x00000000
        /*0298*/ 	.short	0x0101
        /*029a*/ 	.byte	0x06
	.zero		1


	//   ....[29]....
        /*029c*/ 	.word	0x00004860
        /*02a0*/ 	.word	0x000000a6
        /*02a4*/ 	.word	0x00000010
        /*02a8*/ 	.short	0x010a
        /*02aa*/ 	.byte	0x29
	.zero		1


	//   ....[30]....
        /*02ac*/ 	.word	0x0000ace0
        /*02b0*/ 	.word	0x00000004
        /*02b4*/ 	.word	0x00000000
        /*02b8*/ 	.short	0x0101
        /*02ba*/ 	.byte	0x2b
	.zero		1


	//   ....[31]....
        /*02bc*/ 	.word	0x0000b890
        /*02c0*/ 	.word	0x00000007
        /*02c4*/ 	.word	0x00000030
        /*02c8*/ 	.short	0x010a
        /*02ca*/ 	.byte	0x3f
	.zero		1


	//   ....[32]....
        /*02cc*/ 	.word	0x0000bcf0
        /*02d0*/ 	.word	0x0000001c
        /*02d4*/ 	.word	0x00000098
        /*02d8*/ 	.short	0x0101
        /*02da*/ 	.byte	0x3f
	.zero		1


	//   ....[33]....
        /*02dc*/ 	.word	0x0000c420
        /*02e0*/ 	.word	0x00000005
        /*02e4*/ 	.word	0x00000000
        /*02e8*/ 	.short	0x010a
        /*02ea*/ 	.byte	0x3f
	.zero		1


	//   ....[34]....
        /*02ec*/ 	.word	0x0000c4a0
        /*02f0*/ 	.word	0x00000007
        /*02f4*/ 	.word	0x00000000
        /*02f8*/ 	.short	0x010a
        /*02fa*/ 	.byte	0x3f
	.zero		1


	//   ....[35]....
        /*02fc*/ 	.word	0x0000c530
        /*0300*/ 	.word	0x00000006
        /*0304*/ 	.word	0x00000000
        /*0308*/ 	.short	0x010a
        /*030a*/ 	.byte	0x3f
	.zero		1


	//   ....[36]....
        /*030c*/ 	.word	0x0000c5c0
        /*0310*/ 	.word	0x00000007
        /*0314*/ 	.word	0x00000000
        /*0318*/ 	.short	0x010a
        /*031a*/ 	.byte	0x3f
	.zero		1


	//   ....[37]....
        /*031c*/ 	.word	0x0000c650
        /*0320*/ 	.word	0x00000006
        /*0324*/ 	.word	0x00000000
        /*0328*/ 	.short	0x010a
        /*032a*/ 	.byte	0x3f
	.zero		1


	//   ....[38]....
        /*032c*/ 	.word	0x0000c6e0
        /*0330*/ 	.word	0x00000003
        /*0334*/ 	.word	0x00000000
        /*0338*/ 	.short	0x010a
        /*033a*/ 	.byte	0x3f
	.zero		1


	//   ....[39]....
        /*033c*/ 	.word	0x0000c750
        /*0340*/ 	.word	0x00000000
        /*0344*/ 	.word	0x00000000
        /*0348*/ 	.short	0x010a
        /*034a*/ 	.byte	0x3f
	.zero		1


	//   ....[40]....
        /*034c*/ 	.word	0x0000c820
        /*0350*/ 	.word	0x00000003
        /*0354*/ 	.word	0x00000000
        /*0358*/ 	.short	0x010a
        /*035a*/ 	.byte	0x3f
	.zero		1


	//   ....[41]....
        /*035c*/ 	.word	0x0000c880
        /*0360*/ 	.word	0x00000003
        /*0364*/ 	.word	0x00000000
        /*0368*/ 	.short	0x010a
        /*036a*/ 	.byte	0x3f
	.zero		1


	//   ....[42]....
        /*036c*/ 	.word	0x0000c8d0
        /*0370*/ 	.word	0x00000004
        /*0374*/ 	.word	0x00000000
        /*0378*/ 	.short	0x010a
        /*037a*/ 	.byte	0x3f
	.zero		1


	//   ....[43]....
        /*037c*/ 	.word	0x0000c930
        /*0380*/ 	.word	0x00000000
        /*0384*/ 	.word	0x00000010
        /*0388*/ 	.short	0x010a
        /*038a*/ 	.byte	0x3f
	.zero		1


	//   ....[44]....
        /*038c*/ 	.word	0x0000c980
        /*0390*/ 	.word	0x00000007
        /*0394*/ 	.word	0x00000030
        /*0398*/ 	.short	0x010a
        /*039a*/ 	.byte	0x3f
	.zero		1


	//   ....[45]....
        /*039c*/ 	.word	0x0000cad0
        /*03a0*/ 	.word	0x00000005
        /*03a4*/ 	.word	0x00000000
        /*03a8*/ 	.short	0x010a
        /*03aa*/ 	.byte	0x3f
	.zero		1


	//   ....[46]....
        /*03ac*/ 	.word	0x0000cb20
        /*03b0*/ 	.word	0x00000007
        /*03b4*/ 	.word	0x00000000
        /*03b8*/ 	.short	0x010a
        /*03ba*/ 	.byte	0x3f
	.zero		1


	//   ....[47]....
        /*03bc*/ 	.word	0x0000cb70
        /*03c0*/ 	.word	0x00000006
        /*03c4*/ 	.word	0x00000000
        /*03c8*/ 	.short	0x010a
        /*03ca*/ 	.byte	0x3f
	.zero		1


	//   ....[48]....
        /*03cc*/ 	.word	0x0000cbc0
        /*03d0*/ 	.word	0x00000007
        /*03d4*/ 	.word	0x00000000
        /*03d8*/ 	.short	0x010a
        /*03da*/ 	.byte	0x3f
	.zero		1


	//   ....[49]....
        /*03dc*/ 	.word	0x0000cc10
        /*03e0*/ 	.word	0x00000006
        /*03e4*/ 	.word	0x00000000
        /*03e8*/ 	.short	0x010a
        /*03ea*/ 	.byte	0x3f
	.zero		1


	//----- nvinfo : EIATTR_NUM_MBARRIERS
	.align		4
.L_39:
        /*03ec*/ 	.byte	0x03, 0x38
        /*03ee*/ 	.short	0x0012


	//----- nvinfo : EIATTR_EXIT_INSTR_OFFSETS
	.align		4
        /*03f0*/ 	.byte	0x04, 0x1c
        /*03f2*/ 	.short	(.L_41 - .L_40)


	//   ....[0]....
.L_40:
        /*03f4*/ 	.word	0x00001200


	//   ....[1]....
        /*03f8*/ 	.word	0x00001260


	//   ....[2]....
        /*03fc*/ 	.word	0x0000b330


	//   ....[3]....
        /*0400*/ 	.word	0x0000b360


	//   ....[4]....
        /*0404*/ 	.word	0x0000c730


	//----- nvinfo : EIATTR_MAX_THREADS
	.align		4
.L_41:
        /*0408*/ 	.byte	0x04, 0x05
        /*040a*/ 	.short	(.L_43 - .L_42)
.L_42:
        /*040c*/ 	.word	0x00000180
        /*0410*/ 	.word	0x00000001
        /*0414*/ 	.word	0x00000001


	//----- nvinfo : EIATTR_CRS_STACK_SIZE
	.align		4
.L_43:
        /*0418*/ 	.byte	0x04, 0x1e
        /*041a*/ 	.short	(.L_45 - .L_44)
.L_44:
        /*041c*/ 	.word	0x00000000


	//----- nvinfo : EIATTR_CBANK_PARAM_SIZE
	.align		4
.L_45:
        /*0420*/ 	.byte	0x03, 0x19
        /*0422*/ 	.short	0x0670


	//----- nvinfo : EIATTR_PARAM_CBANK
	.align		4
        /*0424*/ 	.byte	0x04, 0x0a
        /*0426*/ 	.short	(.L_47 - .L_46)
	.align		4
.L_46:
        /*0428*/ 	.word	index@(.nv.constant0._ZN7cutlass13device_kernelINS_4gemm6kernel13GemmUniversalIN4cute5tupleIJiiiiEEENS1_10collective13CollectiveMmaINS1_49MainloopSm90TmaGmmaRmemAWarpSpecializedMixedInputILi6ENS5_IJNS4_1CILi1EEESB_SB_EEENS1_32KernelTmaWarpSpecializedPingpongEEENS5_IJNSA_ILi64EEENSA_ILi256EEENSA_ILi128EEEEEEaNS5_IJlSB_lEEENS5_IJNS_15integer_subbyteILi4ELb1EEEEEESJ_NS4_8TiledMMAINS4_8MMA_AtomIJNS4_4SM904GMMA27MMA_64x256x32_S32S8S8_RS_TNEEEENS4_6LayoutISC_NS5_IJNSA_ILi0EEESU_SU_EEEEENS5_IJNS4_10UnderscoreESX_SX_EEEEENS4_13SM90_TMA_LOADENS4_14ComposedLayoutINS4_7SwizzleILi3ELi4ELi3EEENS4_18smem_ptr_flag_bitsILi8EEENST_INS5_IJNSA_ILi8EEESH_EEENS5_IJSH_SB_EEEEEEEvNS4_8identityES10_NS11_INS12_ILi2ELi4ELi3EEENS14_ILi4EEES19_EENS4_9Copy_AtomIJNS4_39AutoVectorizingCopyWithAssumedAlignmentILi128EEESL_EEES1B_EENS_8epilogue10collective6detail29Sm90TmaWarpSpecializedAdapterINS1L_15DefaultEpilogueIaSJ_SJ_NS1K_6thread17LinearCombinationIaLi1EiiLNS1P_9ScaleType4KindE0ELNS_15FloatRoundStyleE2EaEENS1_15EpilogueDefaultEEEEEvvEEEEvNT_6ParamsE)
        /*042c*/ 	.short	0x0210
        /*042e*/ 	.short	0x0670


	//----- nvinfo : EIATTR_SW_WAR
	.align		4
.L_47:
        /*0430*/ 	.byte	0x04, 0x36
        /*0432*/ 	.short	(.L_49 - .L_48)
.L_48:
        /*0434*/ 	.word	0x00000008
.L_49:


//--------------------- .nv.callgraph             --------------------------
	.section	.nv.callgraph,"",@"SHT_CUDA_CALLGRAPH"
	.align	4
	.sectionentsize	8
	.align		4
        /*0000*/ 	.word	0x00000000
	.align		4
        /*0004*/ 	.word	0xffffffff
	.align		4
        /*0008*/ 	.word	index@(_ZN7cutlass13device_kernelINS_4gemm6kernel13GemmUniversalIN4cute5tupleIJiiiiEEENS1_10collective13CollectiveMmaINS1_49MainloopSm90TmaGmmaRmemAWarpSpecializedMixedInputILi6ENS5_IJNS4_1CILi1EEESB_SB_EEENS1_32KernelTmaWarpSpecializedPingpongEEENS5_IJNSA_ILi64EEENSA_ILi256EEENSA_ILi128EEEEEEaNS5_IJlSB_lEEENS5_IJNS_15integer_subbyteILi4ELb1EEEEEESJ_NS4_8TiledMMAINS4_8MMA_AtomIJNS4_4SM904GMMA27MMA_64x256x32_S32S8S8_RS_TNEEEENS4_6LayoutISC_NS5_IJNSA_ILi0EEESU_SU_EEEEENS5_IJNS4_10UnderscoreESX_SX_EEEEENS4_13SM90_TMA_LOADENS4_14ComposedLayoutINS4_7SwizzleILi3ELi4ELi3EEENS4_18smem_ptr_flag_bitsILi8EEENST_INS5_IJNSA_ILi8EEESH_EEENS5_IJSH_SB_EEEEEEEvNS4_8identityES10_NS11_INS12_ILi2ELi4ELi3EEENS14_ILi4EEES19_EENS4_9Copy_AtomIJNS4_39AutoVectorizingCopyWithAssumedAlignmentILi128EEESL_EEES1B_EENS_8epilogue10collective6detail29Sm90TmaWarpSpecializedAdapterINS1L_15DefaultEpilogueIaSJ_SJ_NS1K_6thread17LinearCombinationIaLi1EiiLNS1P_9ScaleType4KindE0ELNS_15FloatRoundStyleE2EaEENS1_15EpilogueDefaultEEEEEvvEEEEvNT_6ParamsE)
	.align		4
        /*000c*/ 	.word	index@(__assertfail)
	.align		4
        /*0010*/ 	.word	0x00000000
	.align		4
        /*0014*/ 	.word	0xfffffffe
	.align		4
        /*0018*/ 	.word	0x00000000
	.align		4
        /*001c*/ 	.word	0xfffffffd
	.align		4
        /*0020*/ 	.word	0x00000000
	.align		4
        /*0024*/ 	.word	0xfffffffc


//--------------------- .nv.constant4             --------------------------
	.section	.nv.constant4,"a",@progbits
	.align	8
	.align		8
.nv.constant4:
        /*0000*/ 	.dword	__assertfail
	.align		8
        /*0008*/ 	.dword	__unnamed_1
	.align		8
        /*0010*/ 	.dword	__unnamed_2
	.align		8
        /*0018*/ 	.dword	__unnamed_3
	.align		8
        /*0020*/ 	.dword	_ZN40_INTERNAL_a100cc73_4_k_cu_2988487c_199714cuda3std3__45__cpo5beginE
	.align		8
        /*0028*/ 	.dword	_ZN40_INTERNAL_a100cc73_4_k_cu_2988487c_199714cuda3std3__45__cpo3endE
	.align		8
        /*0030*/ 	.dword	_ZN40_INTERNAL_a100cc73_4_k_cu_2988487c_199714cuda3std3__45__cpo6cbeginE
	.align		8
        /*0038*/ 	.dword	_ZN40_INTERNAL_a100cc73_4_k_cu_2988487c_199714cuda3std3__45__cpo4cendE
	.align		8
        /*0040*/ 	.dword	_ZN40_INTERNAL_a100cc73_4_k_cu_2988487c_199714cuda3std3__442_GLOBAL__N__a100cc73_4_k_cu_2988487c_199716ignoreE
	.align		8
        /*0048*/ 	.dword	_ZN40_INTERNAL_a100cc73_4_k_cu_2988487c_199714cuda3std3__419piecewise_constructE
	.align		8
        /*0050*/ 	.dword	_ZN40_INTERNAL_a100cc73_4_k_cu_2988487c_199714cuda3std3__48in_placeE
	.align		8
        /*0058*/ 	.dword	_ZN40_INTERNAL_a100cc73_4_k_cu_2988487c_199714cuda3std6ranges3__45__cpo4swapE
	.align		8
        /*0060*/ 	.dword	_ZN40_INTERNAL_a100cc73_4_k_cu_2988487c_199714cuda3std6ranges3__45__cpo9iter_moveE
	.align		8
        /*0068*/ 	.dword	_ZN40_INTERNAL_a100cc73_4_k_cu_2988487c_199714cute7productE
	.align		8
        /*0070*/ 	.dword	_ZN40_INTERNAL_a100cc73_4_k_cu_2988487c_199714cute1_E
	.align		8
        /*0078*/ 	.dword	$str$24
	.align		8
        /*0080*/ 	.dword	$str$25
	.align		8
        /*0088*/ 	.dword	$str$26
	.align		8
        /*0090*/ 	.dword	$str$27


//--------------------- .text._ZN7cutlass13device_kernelINS_4gemm6kernel13GemmUniversalIN4cute5tupleIJiiiiEEENS1_10collective13CollectiveMmaINS1_49MainloopSm90TmaGmmaRmemAWarpSpecializedMixedInputILi6ENS5_IJNS4_1CILi1EEESB_SB_EEENS1_32KernelTmaWarpSpecializedPingpongEEENS5_IJNSA_ILi64EEENSA_ILi256EEENSA_ILi128EEEEEEaNS5_IJlSB_lEEENS5_IJNS_15integer_subbyteILi4ELb1EEEEEESJ_NS4_8TiledMMAINS4_8MMA_AtomIJNS4_4SM904GMMA27MMA_64x256x32_S32S8S8_RS_TNEEEENS4_6LayoutISC_NS5_IJNSA_ILi0EEESU_SU_EEEEENS5_IJNS4_10UnderscoreESX_SX_EEEEENS4_13SM90_TMA_LOADENS4_14ComposedLayoutINS4_7SwizzleILi3ELi4ELi3EEENS4_18smem_ptr_flag_bitsILi8EEENST_INS5_IJNSA_ILi8EEESH_EEENS5_IJSH_SB_EEEEEEEvNS4_8identityES10_NS11_INS12_ILi2ELi4ELi3EEENS14_ILi4EEES19_EENS4_9Copy_AtomIJNS4_39AutoVectorizingCopyWithAssumedAlignmentILi128EEESL_EEES1B_EENS_8epilogue10collective6detail29Sm90TmaWarpSpecializedAdapterINS1L_15DefaultEpilogueIaSJ_SJ_NS1K_6thread17LinearCombinationIaLi1EiiLNS1P_9ScaleType4KindE0ELNS_15FloatRoundStyleE2EaEENS1_15EpilogueDefaultEEEEEvvEEEEvNT_6ParamsE --------------------------
	.section	.text._ZN7cutlass13device_kernelINS_4gemm6kernel13GemmUniversalIN4cute5tupleIJiiiiEEENS1_10collective13CollectiveMmaINS1_49MainloopSm90TmaGmmaRmemAWarpSpecializedMixedInputILi6ENS5_IJNS4_1CILi1EEESB_SB_EEENS1_32KernelTmaWarpSpecializedPingpongEEENS5_IJNSA_ILi64EEENSA_ILi256EEENSA_ILi128EEEEEEaNS5_IJlSB_lEEENS5_IJNS_15integer_subbyteILi4ELb1EEEEEESJ_NS4_8TiledMMAINS4_8MMA_AtomIJNS4_4SM904GMMA27MMA_64x256x32_S32S8S8_RS_TNEEEENS4_6LayoutISC_NS5_IJNSA_ILi0EEESU_SU_EEEEENS5_IJNS4_10UnderscoreESX_SX_EEEEENS4_13SM90_TMA_LOADENS4_14ComposedLayoutINS4_7SwizzleILi3ELi4ELi3EEENS4_18smem_ptr_flag_bitsILi8EEENST_INS5_IJNSA_ILi8EEESH_EEENS5_IJSH_SB_EEEEEEEvNS4_8identityES10_NS11_INS12_ILi2ELi4ELi3EEENS14_ILi4EEES19_EENS4_9Copy_AtomIJNS4_39AutoVectorizingCopyWithAssumedAlignmentILi128EEESL_EEES1B_EENS_8epilogue10collective6detail29Sm90TmaWarpSpecializedAdapterINS1L_15DefaultEpilogueIaSJ_SJ_NS1K_6thread17LinearCombinationIaLi1EiiLNS1P_9ScaleType4KindE0ELNS_15FloatRoundStyleE2EaEENS1_15EpilogueDefaultEEEEEvvEEEEvNT_6ParamsE,"ax",@progbits
	.align	128
.text._ZN7cutlass13device_kernelINS_4gemm6kernel13GemmUniversalIN4cute5tupleIJiiiiEEENS1_10collective13CollectiveMmaINS1_49MainloopSm90TmaGmmaRmemAWarpSpecializedMixedInputILi6ENS5_IJNS4_1CILi1EEESB_SB_EEENS1_32KernelTmaWarpSpecializedPingpongEEENS5_IJNSA_ILi64EEENSA_ILi256EEENSA_ILi128EEEEEEaNS5_IJlSB_lEEENS5_IJNS_15integer_subbyteILi4ELb1EEEEEESJ_NS4_8TiledMMAINS4_8MMA_AtomIJNS4_4SM904GMMA27MMA_64x256x32_S32S8S8_RS_TNEEEENS4_6LayoutISC_NS5_IJNSA_ILi0EEESU_SU_EEEEENS5_IJNS4_10UnderscoreESX_SX_EEEEENS4_13SM90_TMA_LOADENS4_14ComposedLayoutINS4_7SwizzleILi3ELi4ELi3EEENS4_18smem_ptr_flag_bitsILi8EEENST_INS5_IJNSA_ILi8EEESH_EEENS5_IJSH_SB_EEEEEEEvNS4_8identityES10_NS11_INS12_ILi2ELi4ELi3EEENS14_ILi4EEES19_EENS4_9Copy_AtomIJNS4_39AutoVectorizingCopyWithAssumedAlignmentILi128EEESL_EEES1B_EENS_8epilogue10collective6detail29Sm90TmaWarpSpecializedAdapterINS1L_15DefaultEpilogueIaSJ_SJ_NS1K_6thread17LinearCombinationIaLi1EiiLNS1P_9ScaleType4KindE0ELNS_15FloatRoundStyleE2EaEENS1_15EpilogueDefaultEEEEEvvEEEEvNT_6ParamsE:
        .type           _ZN7cutlass13device_kernelINS_4gemm6kernel13GemmUniversalIN4cute5tupleIJiiiiEEENS1_10collective13CollectiveMmaINS1_49MainloopSm90TmaGmmaRmemAWarpSpecializedMixedInputILi6ENS5_IJNS4_1CILi1EEESB_SB_EEENS1_32KernelTmaWarpSpecializedPingpongEEENS5_IJNSA_ILi64EEENSA_ILi256EEENSA_ILi128EEEEEEaNS5_IJlSB_lEEENS5_IJNS_15integer_subbyteILi4ELb1EEEEEESJ_NS4_8TiledMMAINS4_8MMA_AtomIJNS4_4SM904GMMA27MMA_64x256x32_S32S8S8_RS_TNEEEENS4_6LayoutISC_NS5_IJNSA_ILi0EEESU_SU_EEEEENS5_IJNS4_10UnderscoreESX_SX_EEEEENS4_13SM90_TMA_LOADENS4_14ComposedLayoutINS4_7SwizzleILi3ELi4ELi3EEENS4_18smem_ptr_flag_bitsILi8EEENST_INS5_IJNSA_ILi8EEESH_EEENS5_IJSH_SB_EEEEEEEvNS4_8identityES10_NS11_INS12_ILi2ELi4ELi3EEENS14_ILi4EEES19_EENS4_9Copy_AtomIJNS4_39AutoVectorizingCopyWithAssumedAlignmentILi128EEESL_EEES1B_EENS_8epilogue10collective6detail29Sm90TmaWarpSpecializedAdapterINS1L_15DefaultEpilogueIaSJ_SJ_NS1K_6thread17LinearCombinationIaLi1EiiLNS1P_9ScaleType4KindE0ELNS_15FloatRoundStyleE2EaEENS1_15EpilogueDefaultEEEEEvvEEEEvNT_6ParamsE,@function
        .size           _ZN7cutlass13device_kernelINS_4gemm6kernel13GemmUniversalIN4cute5tupleIJiiiiEEENS1_10collective13CollectiveMmaINS1_49MainloopSm90TmaGmmaRmemAWarpSpecializedMixedInputILi6ENS5_IJNS4_1CILi1EEESB_SB_EEENS1_32KernelTmaWarpSpecializedPingpongEEENS5_IJNSA_ILi64EEENSA_ILi256EEENSA_ILi128EEEEEEaNS5_IJlSB_lEEENS5_IJNS_15integer_subbyteILi4ELb1EEEEEESJ_NS4_8TiledMMAINS4_8MMA_AtomIJNS4_4SM904GMMA27MMA_64x256x32_S32S8S8_RS_TNEEEENS4_6LayoutISC_NS5_IJNSA_ILi0EEESU_SU_EEEEENS5_IJNS4_10UnderscoreESX_SX_EEEEENS4_13SM90_TMA_LOADENS4_14ComposedLayoutINS4_7SwizzleILi3ELi4ELi3EEENS4_18smem_ptr_flag_bitsILi8EEENST_INS5_IJNSA_ILi8EEESH_EEENS5_IJSH_SB_EEEEEEEvNS4_8identityES10_NS11_INS12_ILi2ELi4ELi3EEENS14_ILi4EEES19_EENS4_9Copy_AtomIJNS4_39AutoVectorizingCopyWithAssumedAlignmentILi128EEESL_EEES1B_EENS_8epilogue10collective6detail29Sm90TmaWarpSpecializedAdapterINS1L_15DefaultEpilogueIaSJ_SJ_NS1K_6thread17LinearCombinationIaLi1EiiLNS1P_9ScaleType4KindE0ELNS_15FloatRoundStyleE2EaEENS1_15EpilogueDefaultEEEEEvvEEEEvNT_6ParamsE,(.L_x_362 - _ZN7cutlass13device_kernelINS_4gemm6kernel13GemmUniversalIN4cute5tupleIJiiiiEEENS1_10collective13CollectiveMmaINS1_49MainloopSm90TmaGmmaRmemAWarpSpecializedMixedInputILi6ENS5_IJNS4_1CILi1EEESB_SB_EEENS1_32KernelTmaWarpSpecializedPingpongEEENS5_IJNSA_ILi64EEENSA_ILi256EEENSA_ILi128EEEEEEaNS5_IJlSB_lEEENS5_IJNS_15integer_subbyteILi4ELb1EEEEEESJ_NS4_8TiledMMAINS4_8MMA_AtomIJNS4_4SM904GMMA27MMA_64x256x32_S32S8S8_RS_TNEEEENS4_6LayoutISC_NS5_IJNSA_ILi0EEESU_SU_EEEEENS5_IJNS4_10UnderscoreESX_SX_EEEEENS4_13SM90_TMA_LOADENS4_14ComposedLayoutINS4_7SwizzleILi3ELi4ELi3EEENS4_18smem_ptr_flag_bitsILi8EEENST_INS5_IJNSA_ILi8EEESH_EEENS5_IJSH_SB_EEEEEEEvNS4_8identityES10_NS11_INS12_ILi2ELi4ELi3EEENS14_ILi4EEES19_EENS4_9Copy_AtomIJNS4_39AutoVectorizingCopyWithAssumedAlignmentILi128EEESL_EEES1B_EENS_8epilogue10collective6detail29Sm90TmaWarpSpecializedAdapterINS1L_15DefaultEpilogueIaSJ_SJ_NS1K_6thread17LinearCombinationIaLi1EiiLNS1P_9ScaleType4KindE0ELNS_15FloatRoundStyleE2EaEENS1_15EpilogueDefaultEEEEEvvEEEEvNT_6ParamsE)
        .other          _ZN7cutlass13device_kernelINS_4gemm6kernel13GemmUniversalIN4cute5tupleIJiiiiEEENS1_10collective13CollectiveMmaINS1_49MainloopSm90TmaGmmaRmemAWarpSpecializedMixedInputILi6ENS5_IJNS4_1CILi1EEESB_SB_EEENS1_32KernelTmaWarpSpecializedPingpongEEENS5_IJNSA_ILi64EEENSA_ILi256EEENSA_ILi128EEEEEEaNS5_IJlSB_lEEENS5_IJNS_15integer_subbyteILi4ELb1EEEEEESJ_NS4_8TiledMMAINS4_8MMA_AtomIJNS4_4SM904GMMA27MMA_64x256x32_S32S8S8_RS_TNEEEENS4_6LayoutISC_NS5_IJNSA_ILi0EEESU_SU_EEEEENS5_IJNS4_10UnderscoreESX_SX_EEEEENS4_13SM90_TMA_LOADENS4_14ComposedLayoutINS4_7SwizzleILi3ELi4ELi3EEENS4_18smem_ptr_flag_bitsILi8EEENST_INS5_IJNSA_ILi8EEESH_EEENS5_IJSH_SB_EEEEEEEvNS4_8identityES10_NS11_INS12_ILi2ELi4ELi3EEENS14_ILi4EEES19_EENS4_9Copy_AtomIJNS4_39AutoVectorizingCopyWithAssumedAlignmentILi128EEESL_EEES1B_EENS_8epilogue10collective6detail29Sm90TmaWarpSpecializedAdapterINS1L_15DefaultEpilogueIaSJ_SJ_NS1K_6thread17LinearCombinationIaLi1EiiLNS1P_9ScaleType4KindE0ELNS_15FloatRoundStyleE2EaEENS1_15EpilogueDefaultEEEEEvvEEEEvNT_6ParamsE,@"STO_CUDA_ENTRY STV_DEFAULT"
_ZN7cutlass13device_kernelINS_4gemm6kernel13GemmUniversalIN4cute5tupleIJiiiiEEENS1_10collective13CollectiveMmaINS1_49MainloopSm90TmaGmmaRmemAWarpSpecializedMixedInputILi6ENS5_IJNS4_1CILi1EEESB_SB_EEENS1_32KernelTmaWarpSpecializedPingpongEEENS5_IJNSA_ILi64EEENSA_ILi256EEENSA_ILi128EEEEEEaNS5_IJlSB_lEEENS5_IJNS_15integer_subbyteILi4ELb1EEEEEESJ_NS4_8TiledMMAINS4_8MMA_AtomIJNS4_4SM904GMMA27MMA_64x256x32_S32S8S8_RS_TNEEEENS4_6LayoutISC_NS5_IJNSA_ILi0EEESU_SU_EEEEENS5_IJNS4_10UnderscoreESX_SX_EEEEENS4_13SM90_TMA_LOADENS4_14ComposedLayoutINS4_7SwizzleILi3ELi4ELi3EEENS4_18smem_ptr_flag_bitsILi8EEENST_INS5_IJNSA_ILi8EEESH_EEENS5_IJSH_SB_EEEEEEEvNS4_8identityES10_NS11_INS12_ILi2ELi4ELi3EEENS14_ILi4EEES19_EENS4_9Copy_AtomIJNS4_39AutoVectorizingCopyWithAssumedAlignmentILi128EEESL_EEES1B_EENS_8epilogue10collective6detail29Sm90TmaWarpSpecializedAdapterINS1L_15DefaultEpilogueIaSJ_SJ_NS1K_6thread17LinearCombinationIaLi1EiiLNS1P_9ScaleType4KindE0ELNS_15FloatRoundStyleE2EaEENS1_15EpilogueDefaultEEEEEvvEEEEvNT_6ParamsE:
[----:B------:R-:W0:Y:S01]  /*0000*/  LDC R1, c[0x0][0x28] ;  /* 0x00000a00ff017b82 */ /* 0x000e220000000800 */
[----:B------:R-:W1:Y:S01]  /*0010*/  S2R R0, SR_TID.X ;  /* 0x0000000000007919 */ /* 0x000e620000002100 */
[----:B------:R-:W-:Y:S01]  /*0020*/  ELECT P0, URZ, PT ;  /* 0x00000000003f782f */ /* 0x000fe20003800000 */
[----:B------:R-:W-:Y:S01]  /*0030*/  BSSY B0, `(.L_x_0) ;  /* 0x0000014000007945 */ /* 0x000fe20003800000 */
[----:B-1----:R-:W-:-:S05]  /*0040*/  SHF.R.U32.HI R2, RZ, 0x5, R0 ;  /* 0x00000005ff027819 */ /* 0x002fca0000011600 */
[----:B------:R-:W1:Y:S02]  /*0050*/  SHFL.IDX PT, R3, R2, RZ, 0x1f ;  /* 0x00001fff02037589 */ /* 0x000e6400000e0000 */
[----:B-1----:R-:W-:Y:S02]  /*0060*/  R2UR UR4, R3 ;  /* 0x00000000030472ca */ /* 0x002fe400000e0000 */
[----:B------:R-:W-:-:S05]  /*0070*/  SHF.R.U32.HI R3, RZ, 0x7, R0 ;  /* 0x00000007ff037819 */ /* 0x000fca0000011600 */
[----:B------:R1:W2:Y:S06]  /*0080*/  SHFL.IDX PT, R4, R3, RZ, 0x1f ;  /* 0x00001fff03047589 */ /* 0x0002ac00000e0000 */
[----:B------:R-:W-:Y:S02]  /*0090*/  USHF.R.S32.HI UR5, URZ, 0x1f, UR4 ;  /* 0x0000001f3f057899 */ /* 0x000fe40008011404 */
[----:B------:R-:W-:Y:S02]  /*00a0*/  ISETP.NE.OR P0, PT, RZ, UR4, !P0 ;  /* 0x00000004ff007c0c */ /* 0x000fe4000c705670 */
[----:B------:R-:W-:-:S04]  /*00b0*/  ULEA.HI UR5, UR5, UR4, URZ, 0x2 ;  /* 0x0000000405057291 */ /* 0x000fc8000f8f103f */
[----:B------:R-:W-:-:S04]  /*00c0*/  ULOP3.LUT UR5, UR5, 0xfffffffc, URZ, 0xc0, !UPT ;  /* 0xfffffffc05057892 */ /* 0x000fc8000f8ec03f */
[----:B------:R-:W-:-:S03]  /*00d0*/  UIADD3 UR4, UR4, -UR5, URZ ;  /* 0x8000000504047290 */ /* 0x000fc6000fffe03f */
[----:B01----:R-:W-:Y:S09]  /*00e0*/  @P0 BRA `(.L_x_1) ;  /* 0x0000000000200947 */ /* 0x003ff20003800000 */
[----:B------:R-:W-:Y:S02]  /*00f0*/  ULDC.64 UR6, c[0x0][0x198] ;  /* 0x0000660000067ab9 */ /* 0x000fe40000000a00 */
[----:B------:R-:W-:Y:S02]  /*0100*/  UIADD3 UR8, UP0, UR6, 0xf0, URZ ;  /* 0x000000f006087890 */ /* 0x000fe4000ff1e03f */
[----:B------:R-:W-:Y:S02]  /*0110*/  UIADD3 UR6, UP1, UR6, 0x1f0, URZ ;  /* 0x000001f006067890 */ /* 0x000fe4000ff3e03f */
[----:B------:R-:W-:Y:S02]  /*0120*/  UIADD3.X UR9, URZ, UR7, URZ, UP0, !UPT ;  /* 0x000000073f097290 */ /* 0x000fe400087fe43f */
[----:B------:R-:W-:-:S07]  /*0130*/  UIADD3.X UR7, URZ, UR7, URZ, UP1, !UPT ;  /* 0x000000073f077290 */ /* 0x000fce0008ffe43f */
[----:B------:R0:W-:Y:S02]  /*0140*/  UTMACCTL.PF [UR8] ;  /* 0x00000000080079b9 */ /* 0x0001e40008040000 */
[----:B------:R0:W-:Y:S02]  /*0150*/  UTMACCTL.PF [UR6] ;  /* 0x00000000060079b9 */ /* 0x0001e40008040000 */
[----:B0-----:R-:W-:Y:S01]  /*0160*/  NOP ;  /* 0x0000000000007918 */ /* 0x001fe20000000000 */
.L_x_1:
[----:B------:R-:W-:Y:S05]  /*0170*/  BSYNC B0 ;  /* 0x0000000000007941 */ /* 0x000fea0003800000 */
.L_x_0:
[----:B------:R-:W0:Y:S01]  /*0180*/  SHFL.IDX PT, R5, R2, RZ, 0x1f ;  /* 0x00001fff02057589 */ /* 0x000e2200000e0000 */
[----:B--2---:R-:W-:Y:S01]  /*0190*/  R2UR UR13, R4 ;  /* 0x00000000040d72ca */ /* 0x004fe200000e0000 */
[----:B------:R-:W-:-:S04]  /*01a0*/  UISETP.NE.AND UP0, UPT, UR4, 0x3, UPT ;  /* 0x000000030400788c */ /* 0x000fc8000bf05270 */
[----:B------:R-:W-:-:S08]  /*01b0*/  UISETP.EQ.OR UP0, UPT, UR4, URZ, !UP0 ;  /* 0x0000003f0400728c */ /* 0x000fd0000c702670 */
[----:B------:R-:W-:Y:S02]  /*01c0*/  UIADD3 UR12, UR13, -0x1, URZ ;  /* 0xffffffff0d0c7890 */ /* 0x000fe4000fffe03f */
[----:B------:R-:W-:Y:S02]  /*01d0*/  UISETP.EQ.AND UP0, UPT, UR13, URZ, UP0 ;  /* 0x0000003f0d00728c */ /* 0x000fe40008702270 */
[----:B------:R-:W-:Y:S02]  /*01e0*/  UISETP.GE.U32.AND UP1, UPT, UR12, 0x2, UPT ;  /* 0x000000020c00788c */ /* 0x000fe4000bf26070 */
[----:B------:R-:W-:Y:S01]  /*01f0*/  USEL UR36, URZ, 0x1, !UP0 ;  /* 0x000000013f247887 */ /* 0x000fe2000c000000 */
[----:B0-----:R-:W-:-:S03]  /*0200*/  ISETP.NE.AND P0, PT, R5, RZ, PT ;  /* 0x000000ff0500720c */ /* 0x001fc60003f05270 */
[----:B------:R-:W-:-:S10]  /*0210*/  USEL UR36, UR36, 0x2, UP1 ;  /* 0x0000000224247887 */ /* 0x000fd40008800000 */
[----:B------:R-:W-:Y:S05]  /*0220*/  @P0 BRA `(.L_x_2) ;  /* 0x0000000000680947 */ /* 0x000fea0003800000 */
[----:B------:R-:W0:Y:S01]  /*0230*/  S2UR UR6, SR_CgaCtaId ;  /* 0x00000000000679c3 */ /* 0x000e220000008800 */
[----:B------:R-:W-:Y:S01]  /*0240*/  UMOV UR5, 0x400 ;  /* 0x0000040000057882 */ /* 0x000fe20000000000 */
[----:B------:R-:W-:Y:S01]  /*0250*/  UMOV UR7, 0x1 ;  /* 0x0000000100077882 */ /* 0x000fe20000000000 */
[----:B------:R-:W-:Y:S01]  /*0260*/  UMOV UR8, 0x80 ;  /* 0x0000008000087882 */ /* 0x000fe20000000000 */
[----:B------:R-:W-:Y:S01]  /*0270*/  ELECT P0, URZ, PT ;  /* 0x00000000003f782f */ /* 0x000fe20003800000 */
[----:B------:R-:W-:-:S04]  /*0280*/  UIADD3 UR8, -UR8, 0x100000, URZ ;  /* 0x0010000008087890 */ /* 0x000fc8000fffe13f */
[----:B------:R-:W-:Y:S02]  /*0290*/  USHF.L.U32 UR9, UR8, 0xb, URZ ;  /* 0x0000000b08097899 */ /* 0x000fe4000800063f */
[----:B------:R-:W-:Y:S02]  /*02a0*/  USHF.L.U32 UR8, UR8, 0x1, URZ ;  /* 0x0000000108087899 */ /* 0x000fe4000800063f */
[----:B0-----:R-:W-:Y:S02]  /*02b0*/  ULEA UR5, UR6, UR5, 0x18 ;  /* 0x0000000506057291 */ /* 0x001fe4000f8ec03f */
[----:B------:R-:W-:-:S04]  /*02c0*/  UIADD3 UR6, -UR7, 0x100000, URZ ;  /* 0x0010000007067890 */ /* 0x000fc8000fffe13f */
[----:B------:R-:W-:Y:S02]  /*02d0*/  USHF.L.U32 UR7, UR6, 0xb, URZ ;  /* 0x0000000b06077899 */ /* 0x000fe4000800063f */
[----:B------:R-:W-:Y:S01]  /*02e0*/  USHF.L.U32 UR6, UR6, 0x1, URZ ;  /* 0x0000000106067899 */ /* 0x000fe2000800063f */
[----:B------:R-:W0:Y:S11]  /*02f0*/  FENCE.VIEW.ASYNC.S ;  /* 0x00000000000073c6 */ /* 0x000e360000000000 */
[----:B0-----:R0:W1:Y:S01]  /*0300*/  SYNCS.EXCH.64 URZ, [UR5], UR6 ;  /* 0x00000006053f75b2 */ /* 0x0010620008000100 */
[----:B------:R0:W2:Y:S01]  /*0310*/  SYNCS.EXCH.64 URZ, [UR5+0x30], UR8 ;  /* 0x00003008053f75b2 */ /* 0x0000a20008000100 */
[----:B------:R0:W3:Y:S01]  /*0320*/  SYNCS.EXCH.64 URZ, [UR5+0x8], UR6 ;  /* 0x00000806053f75b2 */ /* 0x0000e20008000100 */
[----:B------:R0:W4:Y:S01]  /*0330*/  SYNCS.EXCH.64 URZ, [UR5+0x38], UR8 ;  /* 0x00003808053f75b2 */ /* 0x0001220008000100 */
[----:B------:R0:W0:Y:S01]  /*0340*/  SYNCS.EXCH.64 URZ, [UR5+0x10], UR6 ;  /* 0x00001006053f75b2 */ /* 0x0000220008000100 */
[----:B------:R0:W0:Y:S01]  /*0350*/  SYNCS.EXCH.64 URZ, [UR5+0x40], UR8 ;  /* 0x00004008053f75b2 */ /* 0x0000220008000100 */
[----:B------:R0:W0:Y:S01]  /*0360*/  SYNCS.EXCH.64 URZ, [UR5+0x18], UR6 ;  /* 0x00001806053f75b2 */ /* 0x0000220008000100 */
[----:B------:R0:W0:Y:S01]  /*0370*/  SYNCS.EXCH.64 URZ, [UR5+0x48], UR8 ;  /* 0x00004808053f75b2 */ /* 0x0000220008000100 */
[----:B------:R0:W0:Y:S01]  /*0380*/  SYNCS.EXCH.64 URZ, [UR5+0x20], UR6 ;  /* 0x00002006053f75b2 */ /* 0x0000220008000100 */
[----:B------:R0:W0:Y:S01]  /*0390*/  SYNCS.EXCH.64 URZ, [UR5+0x50], UR8 ;  /* 0x00005008053f75b2 */ /* 0x0000220008000100 */
[----:B------:R0:W0:Y:S01]  /*03a0*/  SYNCS.EXCH.64 URZ, [UR5+0x28], UR6 ;  /* 0x00002806053f75b2 */ /* 0x0000220008000100 */
[----:B------:R0:W0:Y:S01]  /*03b0*/  SYNCS.EXCH.64 URZ, [UR5+0x58], UR8 ;  /* 0x00005808053f75b2 */ /* 0x0000220008000100 */
[----:B------:R-:W-:Y:S01]  /*03c0*/  NOP ;  /* 0x0000000000007918 */ /* 0x000fe20000000000 */
.L_x_2:
[----:B------:R-:W5:Y:S01]  /*03d0*/  SHFL.IDX PT, R5, R2, RZ, 0x1f ;  /* 0x00001fff02057589 */ /* 0x000f6200000e0000 */
[----:B------:R-:W-:Y:S01]  /*03e0*/  ELECT P0, URZ, PT ;  /* 0x00000000003f782f */ /* 0x000fe20003800000 */
[----:B------:R-:W-:Y:S01]  /*03f0*/  NOP ;  /* 0x0000000000007918 */ /* 0x000fe20000000000 */
[----:B------:R-:W-:Y:S01]  /*0400*/  ELECT P1, URZ, PT ;  /* 0x00000000003f782f */ /* 0x000fe20003820000 */
[----:B------:R-:W1:Y:S01]  /*0410*/  SHFL.IDX PT, R4, R2, RZ, 0x1f ;  /* 0x00001fff02047589 */ /* 0x000e6200000e0000 */
[----:B0-----:R-:W-:Y:S01]  /*0420*/  UMOV UR6, 0x20 ;  /* 0x0000002000067882 */ /* 0x001fe20000000000 */
[----:B------:R-:W-:Y:S01]  /*0430*/  UMOV UR9, 0x80 ;  /* 0x0000008000097882 */ /* 0x000fe20000000000 */
[----:B------:R-:W-:Y:S01]  /*0440*/  NOP ;  /* 0x0000000000007918 */ /* 0x000fe20000000000 */
[----:B------:R0:W2:Y:S01]  /*0450*/  SHFL.IDX PT, R2, R3, RZ, 0x1f ;  /* 0x00001fff03027589 */ /* 0x0000a200000e0000 */
[----:B------:R-:W-:Y:S01]  /*0460*/  ULDC.64 UR54, c[0x0][0x208] ;  /* 0x0000820000367ab9 */ /* 0x000fe20000000a00 */
[----:B0-----:R-:W-:-:S04]  /*0470*/  SHF.R.S32.HI R3, RZ, 0x1f, R0 ;  /* 0x0000001fff037819 */ /* 0x001fc80000011400 */
[----:B------:R-:W-:Y:S02]  /*0480*/  LEA.HI R3, R3, R0, RZ, 0x7 ;  /* 0x0000000003037211 */ /* 0x000fe400078f38ff */
[----:B-----5:R-:W-:Y:S02]  /*0490*/  ISETP.NE.OR P0, PT, R5, RZ, !P0 ;  /* 0x000000ff0500720c */ /* 0x020fe40004705670 */
[----:B------:R-:W-:Y:S02]  /*04a0*/  LOP3.LUT R3, R3, 0xffffff80, RZ, 0xc0, !PT ;  /* 0xffffff8003037812 */ /* 0x000fe400078ec0ff */
[----:B-1----:R-:W-:-:S03]  /*04b0*/  ISETP.NE.OR P1, PT, R4, RZ, !P1 ;  /* 0x000000ff0400720c */ /* 0x002fc60004f25670 */
[----:B------:R-:W-:-:S06]  /*04c0*/  IMAD.IADD R24, R0, 0x1, -R3 ;  /* 0x0000000100187824 */ /* 0x000fcc00078e0a03 */
[----:B------:R-:W-:-:S04]  /*04d0*/  VOTEU.ALL UP0, P0 ;  /* 0x00000000003f7886 */ /* 0x000fc80000000000 */
[----:B------:R-:W-:Y:S01]  /*04e0*/  VOTEU.ALL UP1, P1 ;  /* 0x00000000003f7886 */ /* 0x000fe20000820000 */
[----:B------:R-:W0:Y:S01]  /*04f0*/  @!UP0 S2UR UR8, SR_CgaCtaId ;  /* 0x00000000000889c3 */ /* 0x000e220000008800 */
[----:B------:R-:W-:Y:S01]  /*0500*/  @!UP0 UMOV UR5, 0x400 ;  /* 0x0000040000058882 */ /* 0x000fe20000000000 */
[----:B------:R-:W-:-:S04]  /*0510*/  @!UP0 UIADD3 UR6, -UR6, 0x100000, URZ ;  /* 0x0010000006068890 */ /* 0x000fc8000fffe13f */
[----:B------:R-:W-:Y:S02]  /*0520*/  @!UP0 USHF.L.U32 UR7, UR6, 0xb, URZ ;  /* 0x0000000b06078899 */ /* 0x000fe4000800063f */
[----:B------:R-:W-:Y:S01]  /*0530*/  @!UP0 USHF.L.U32 UR6, UR6, 0x1, URZ ;  /* 0x0000000106068899 */ /* 0x000fe2000800063f */
[----:B------:R-:W-:Y:S01]  /*0540*/  @!UP1 UMOV UR10, 0x400 ;  /* 0x00000400000a9882 */ /* 0x000fe20000000000 */
[----:B------:R-:W-:Y:S01]  /*0550*/  VOTEU.ALL UP2, P1 ;  /* 0x00000000003f7886 */ /* 0x000fe20000840000 */
[----:B------:R-:W-:Y:S01]  /*0560*/  VOTEU.ALL UP3, P1 ;  /* 0x00000000003f7886 */ /* 0x000fe20000860000 */
[----:B------:R-:W-:Y:S01]  /*0570*/  VOTEU.ALL UP4, P1 ;  /* 0x00000000003f7886 */ /* 0x000fe20000880000 */
[----:B------:R-:W1:Y:S01]  /*0580*/  @!UP1 S2UR UR11, SR_CgaCtaId ;  /* 0x00000000000b99c3 */ /* 0x000e620000008800 */
[----:B------:R-:W-:Y:S01]  /*0590*/  VOTEU.ALL UP5, P1 ;  /* 0x00000000003f7886 */ /* 0x000fe200008a0000 */
[----:B------:R-:W-:Y:S01]  /*05a0*/  ISETP.NE.AND P1, PT, RZ, UR13, PT ;  /* 0x0000000dff007c0c */ /* 0x000fe2000bf25270 */
[----:B0-----:R-:W-:-:S02]  /*05b0*/  @!UP0 ULEA UR5, UR8, UR5, 0x18 ;  /* 0x0000000508058291 */ /* 0x001fc4000f8ec03f */
[----:B------:R-:W-:-:S04]  /*05c0*/  @!UP1 UIADD3 UR8, -UR9, 0x100000, URZ ;  /* 0x0010000009089890 */ /* 0x000fc8000fffe13f */
[----:B------:R-:W-:Y:S02]  /*05d0*/  @!UP1 USHF.L.U32 UR9, UR8, 0xb, URZ ;  /* 0x0000000b08099899 */ /* 0x000fe4000800063f */
[----:B------:R-:W-:Y:S01]  /*05e0*/  @!UP1 USHF.L.U32 UR8, UR8, 0x1, URZ ;  /* 0x0000000108089899 */ /* 0x000fe2000800063f */
[----:B------:R-:W-:Y:S01]  /*05f0*/  VOTEU.ALL UP0, P0 ;  /* 0x00000000003f7886 */ /* 0x000fe20000000000 */
[----:B-1----:R-:W-:Y:S01]  /*0600*/  @!UP1 ULEA UR10, UR11, UR10, 0x18 ;  /* 0x0000000a0b0a9291 */ /* 0x002fe2000f8ec03f */
[----:B------:R-:W-:Y:S01]  /*0610*/  VOTEU.ALL UP1, P0 ;  /* 0x00000000003f7886 */ /* 0x000fe20000020000 */
[----:B------:R-:W0:Y:S02]  /*0620*/  FENCE.VIEW.ASYNC.S ;  /* 0x00000000000073c6 */ /* 0x000e240000000000 */
[----:B0-----:R-:W3:Y:S02]  /*0630*/  @!UP0 SYNCS.EXCH.64 URZ, [UR5+0x90], UR6 ;  /* 0x00009006053f85b2 */ /* 0x001ee40008000100 */
[----:B------:R0:W3:Y:S01]  /*0640*/  @!UP1 SYNCS.EXCH.64 URZ, [UR5+0x98], UR6 ;  /* 0x00009806053f95b2 */ /* 0x0000e20008000100 */
[----:B------:R-:W-:Y:S01]  /*0650*/  NOP ;  /* 0x0000000000007918 */ /* 0x000fe20000000000 */
[----:B0-----:R-:W-:Y:S01]  /*0660*/  ULDC.64 UR6, c[0x0][0x798] ;  /* 0x0001e60000067ab9 */ /* 0x001fe20000000a00 */
[----:B--2---:R-:W-:-:S02]  /*0670*/  R2UR UR5, R2 ;  /* 0x00000000020572ca */ /* 0x004fc400000e0000 */
[----:B------:R-:W-:Y:S01]  /*0680*/  ISETP.NE.U32.AND P0, PT, RZ, UR6, PT ;  /* 0x00000006ff007c0c */ /* 0x000fe2000bf05070 */
[----:B------:R0:W3:Y:S03]  /*0690*/  @!UP2 SYNCS.EXCH.64 URZ, [UR10+0x70], UR8 ;  /* 0x000070080a3fa5b2 */ /* 0x0000e60008000100 */
[----:B------:R-:W-:Y:S01]  /*06a0*/  ISETP.NE.AND.EX P0, PT, RZ, UR7, PT, P0 ;  /* 0x00000007ff007c0c */ /* 0x000fe2000bf05300 */
[----:B------:R0:W3:Y:S01]  /*06b0*/  @!UP3 SYNCS.EXCH.64 URZ, [UR10+0x78], UR8 ;  /* 0x000078080a3fb5b2 */ /* 0x0000e20008000100 */
[----:B------:R0:W3:Y:S01]  /*06c0*/  @!UP4 SYNCS.EXCH.64 URZ, [UR10+0x80], UR8 ;  /* 0x000080080a3fc5b2 */ /* 0x0000e20008000100 */
[----:B------:R0:W3:Y:S01]  /*06d0*/  @!UP5 SYNCS.EXCH.64 URZ, [UR10+0x88], UR8 ;  /* 0x000088080a3fd5b2 */ /* 0x0000e20008000100 */
[----:B------:R-:W-:Y:S01]  /*06e0*/  NOP ;  /* 0x0000000000007918 */ /* 0x000fe20000000000 */
[----:B---34-:R-:W-:Y:S08]  /*06f0*/  BAR.SYNC.DEFER_BLOCKING 0x0 ;  /* 0x0000000000007b1d */ /* 0x018ff00000010000 */
[----:B0-----:R-:W-:Y:S05]  /*0700*/  @!P0 BRA `(.L_x_3) ;  /* 0x00000000001c8947 */ /* 0x001fea0003800000 */
[----:B------:R-:W0:Y:S02]  /*0710*/  LDC.64 R2, c[0x0][0x798] ;  /* 0x0001e600ff027b82 */ /* 0x000e240000000a00 */
[----:B0-----:R-:W2:Y:S02]  /*0720*/  LDG.E.64 R2, desc[UR54][R2.64] ;  /* 0x0000003602027981 */ /* 0x001ea4000c1e1b00 */
[----:B--2---:R-:W-:-:S04]  /*0730*/  ISETP.NE.U32.AND P0, PT, R2, RZ, PT ;  /* 0x000000ff0200720c */ /* 0x004fc80003f05070 */
[----:B------:R-:W-:-:S13]  /*0740*/  ISETP.NE.AND.EX P0, PT, R3, RZ, PT, P0 ;  /* 0x000000ff0300720c */ /* 0x000fda0003f05300 */
[----:B------:R-:W-:Y:S05]  /*0750*/  @!P0 BRA `(.L_x_3) ;  /* 0x0000000000088947 */ /* 0x000fea0003800000 */
[----:B------:R1:W5:Y:S01]  /*0760*/  LD.E R152, desc[UR54][R2.64] ;  /* 0x0000003602987980 */ /* 0x000362000c101900 */
[----:B------:R-:W-:Y:S05]  /*0770*/  BRA `(.L_x_4) ;  /* 0x0000000000247947 */ /* 0x000fea0003800000 */
.L_x_3:
[----:B------:R-:W-:Y:S02]  /*0780*/  ULDC.64 UR6, c[0x0][0x788] ;  /* 0x0001e20000067ab9 */ /* 0x000fe40000000a00 */
[----:B------:R-:W-:-:S04]  /*0790*/  ISETP.NE.U32.AND P0, PT, RZ, UR6, PT ;  /* 0x00000006ff007c0c */ /* 0x000fc8000bf05070 */
[----:B------:R-:W-:-:S13]  /*07a0*/  ISETP.NE.AND.EX P0, PT, RZ, UR7, PT, P0 ;  /* 0x00000007ff007c0c */ /* 0x000fda000bf05300 */
[----:B------:R-:W-:Y:S05]  /*07b0*/  @!P0 BRA `(.L_x_5) ;  /* 0x00000000000c8947 */ /* 0x000fea0003800000 */
[----:B------:R-:W0:Y:S02]  /*07c0*/  LDC.64 R152, c[0x0][0x788] ;  /* 0x0001e200ff987b82 */ /* 0x000e240000000a00 */
[----:B0-----:R0:W5:Y:S01]  /*07d0*/  LDG.E R152, desc[UR54][R152.64] ;  /* 0x0000003698987981 */ /* 0x001162000c1e1900 */
[----:B------:R-:W-:Y:S05]  /*07e0*/  BRA `(.L_x_4) ;  /* 0x0000000000087947 */ /* 0x000fea0003800000 */
.L_x_5:
[----:B------:R-:W-:Y:S02]  /*07f0*/  ULDC UR6, c[0x0][0x780] ;  /* 0x0001e00000067ab9 */ /* 0x000fe40000000800 */
[----:B------:R-:W-:-:S07]  /*0800*/  IMAD.U32 R152, RZ, RZ, UR6 ;  /* 0x00000006ff987e24 */ /* 0x000fce000f8e00ff */
.L_x_4:
[----:B------:R-:W-:Y:S02]  /*0810*/  ULDC.64 UR6, c[0x0][0x7a0] ;  /* 0x0001e80000067ab9 */ /* 0x000fe40000000a00 */
[----:B------:R-:W-:-:S04]  /*0820*/  ISETP.NE.U32.AND P0, PT, RZ, UR6, PT ;  /* 0x00000006ff007c0c */ /* 0x000fc8000bf05070 */
[----:B------:R-:W-:-:S13]  /*0830*/  ISETP.NE.AND.EX P0, PT, RZ, UR7, PT, P0 ;  /* 0x00000007ff007c0c */ /* 0x000fda000bf05300 */
[----:B------:R-:W-:Y:S05]  /*0840*/  @!P0 BRA `(.L_x_6) ;  /* 0x00000000001c8947 */ /* 0x000fea0003800000 */
[----:B-1----:R-:W1:Y:S02]  /*0850*/  LDC.64 R2, c[0x0][0x7a0] ;  /* 0x0001e800ff027b82 */ /* 0x002e640000000a00 */
[----:B-1----:R-:W2:Y:S02]  /*0860*/  LDG.E.64 R2, desc[UR54][R2.64] ;  /* 0x0000003602027981 */ /* 0x002ea4000c1e1b00 */
[----:B--2---:R-:W-:-:S04]  /*0870*/  ISETP.NE.U32.AND P0, PT, R2, RZ, PT ;  /* 0x000000ff0200720c */ /* 0x004fc80003f05070 */
[----:B------:R-:W-:-:S13]  /*0880*/  ISETP.NE.AND.EX P0, PT, R3, RZ, PT, P0 ;  /* 0x000000ff0300720c */ /* 0x000fda0003f05300 */
[----:B------:R-:W-:Y:S05]  /*0890*/  @!P0 BRA `(.L_x_6) ;  /* 0x0000000000088947 */ /* 0x000fea0003800000 */
[----:B0-----:R2:W5:Y:S01]  /*08a0*/  LD.E R153, desc[UR54][R2.64] ;  /* 0x0000003602997980 */ /* 0x001562000c101900 */
[----:B------:R-:W-:Y:S05]  /*08b0*/  BRA `(.L_x_7) ;  /* 0x0000000000247947 */ /* 0x000fea0003800000 */
.L_x_6:
[----:B------:R-:W-:Y:S02]  /*08c0*/  ULDC.64 UR6, c[0x0][0x790] ;  /* 0x0001e40000067ab9 */ /* 0x000fe40000000a00 */
[----:B------:R-:W-:-:S04]  /*08d0*/  ISETP.NE.U32.AND P0, PT, RZ, UR6, PT ;  /* 0x00000006ff007c0c */ /* 0x000fc8000bf05070 */
[----:B------:R-:W-:-:S13]  /*08e0*/  ISETP.NE.AND.EX P0, PT, RZ, UR7, PT, P0 ;  /* 0x00000007ff007c0c */ /* 0x000fda000bf05300 */
[----:B------:R-:W-:Y:S05]  /*08f0*/  @!P0 BRA `(.L_x_8) ;  /* 0x00000000000c8947 */ /* 0x000fea0003800000 */
[----:B-1----:R-:W0:Y:S02]  /*0900*/  LDC.64 R2, c[0x0][0x790] ;  /* 0x0001e400ff027b82 */ /* 0x002e240000000a00 */
[----:B0-----:R0:W5:Y:S01]  /*0910*/  LDG.E R153, desc[UR54][R2.64] ;  /* 0x0000003602997981 */ /* 0x001162000c1e1900 */
[----:B------:R-:W-:Y:S05]  /*0920*/  BRA `(.L_x_7) ;  /* 0x0000000000087947 */ /* 0x000fea0003800000 */
.L_x_8:
[----:B------:R-:W-:Y:S02]  /*0930*/  ULDC UR6, c[0x0][0x784] ;  /* 0x0001e10000067ab9 */ /* 0x000fe40000000800 */
[----:B0-----:R-:W-:-:S07]  /*0940*/  IMAD.U32 R153, RZ, RZ, UR6 ;  /* 0x00000006ff997e24 */ /* 0x001fce000f8e00ff */
.L_x_7:
[----:B012---:R-:W0:Y:S01]  /*0950*/  LDC R2, c[0x0][0x85c] ;  /* 0x00021700ff027b82 */ /* 0x007e220000000800 */
[----:B------:R-:W1:Y:S01]  /*0960*/  S2R R12, SR_CTAID.Y ;  /* 0x00000000000c7919 */ /* 0x000e620000002600 */
[----:B------:R-:W-:Y:S01]  /*0970*/  UISETP.NE.AND UP0, UPT, UR13, 0x2, UPT ;  /* 0x000000020d00788c */ /* 0x000fe2000bf05270 */
[----:B------:R-:W-:Y:S01]  /*0980*/  IMAD.MOV.U32 R5, RZ, RZ, RZ ;  /* 0x000000ffff057224 */ /* 0x000fe200078e00ff */
[----:B------:R-:W-:Y:S01]  /*0990*/  ULDC UR8, c[0x0][0x28c] ;  /* 0x0000a30000087ab9 */ /* 0x000fe20000000800 */
[----:B------:R-:W2:Y:S01]  /*09a0*/  S2R R4, SR_CTAID.X ;  /* 0x0000000000047919 */ /* 0x000ea20000002500 */
[----:B------:R-:W-:Y:S01]  /*09b0*/  UIADD3 UR8, UR8, 0x7f, URZ ;  /* 0x0000007f08087890 */ /* 0x000fe2000fffe03f */
[----:B------:R-:W-:Y:S01]  /*09c0*/  LOP3.LUT R23, R23, 0xfffffffd, RZ, 0xc0, !PT ;  /* 0xfffffffd17177812 */ /* 0x000fe200078ec0ff */
[----:B------:R-:W-:Y:S01]  /*09d0*/  UMOV UR50, URZ ;  /* 0x0000003f00327c82 */ /* 0x000fe20008000000 */
[----:B------:R-:W-:Y:S01]  /*09e0*/  PLOP3.LUT P0, PT, PT, PT, UP0, 0x80, 0x0 ;  /* 0x000000000000781c */ /* 0x000fe20003f0f008 */
[----:B------:R-:W-:Y:S01]  /*09f0*/  USHF.R.S32.HI UR9, URZ, 0x1f, UR8 ;  /* 0x0000001f3f097899 */ /* 0x000fe20008011408 */
[----:B------:R-:W-:Y:S01]  /*0a00*/  UMOV UR49, URZ ;  /* 0x0000003f00317c82 */ /* 0x000fe20008000000 */
[----:B------:R-:W-:-:S02]  /*0a10*/  ULDC.64 UR10, c[0x0][0x850] ;  /* 0x00021400000a7ab9 */ /* 0x000fc40000000a00 */
[----:B------:R-:W-:-:S04]  /*0a20*/  ULEA.HI UR9, UR9, UR8, URZ, 0x7 ;  /* 0x0000000809097291 */ /* 0x000fc8000f8f383f */
[----:B------:R-:W-:Y:S01]  /*0a30*/  USHF.R.S32.HI UR37, URZ, 0x7, UR9 ;  /* 0x000000073f257899 */ /* 0x000fe20008011409 */
[----:B0-----:R-:W-:-:S13]  /*0a40*/  ISETP.NE.AND P2, PT, R2, 0x1, PT ;  /* 0x000000010200780c */ /* 0x001fda0003f45270 */
[----:B------:R-:W2:Y:S01]  /*0a50*/  @P2 LDC R17, c[0x0][0x10] ;  /* 0x00000400ff112b82 */ /* 0x000ea20000000800 */
[----:B-1----:R-:W-:Y:S01]  /*0a60*/  @P2 IMAD.MOV.U32 R6, RZ, RZ, R12 ;  /* 0x000000ffff062224 */ /* 0x002fe200078e000c */
[----:B------:R-:W-:Y:S01]  /*0a70*/  @P2 LOP3.LUT R23, R23, 0x2, RZ, 0xfc, !PT ;  /* 0x0000000217172812 */ /* 0x000fe200078efcff */
[----:B------:R-:W-:-:S05]  /*0a80*/  @P2 IMAD.MOV.U32 R7, RZ, RZ, RZ ;  /* 0x000000ffff072224 */ /* 0x000fca00078e00ff */
[----:B------:R-:W0:Y:S01]  /*0a90*/  @!P2 LDC R3, c[0x0][0xc] ;  /* 0x00000300ff03ab82 */ /* 0x000e220000000800 */
[----:B------:R-:W-:Y:S01]  /*0aa0*/  ULDC UR6, c[0x0][0xc] ;  /* 0x0000030000067ab9 */ /* 0x000fe20000000800 */
[----:B------:R-:W-:Y:S01]  /*0ab0*/  ULDC UR7, c[0x0][0x10] ;  /* 0x0000040000077ab9 */ /* 0x000fe20000000800 */
[----:B------:R-:W-:Y:S01]  /*0ac0*/  ULDC UR8, c[0x0][0x14] ;  /* 0x0000050000087ab9 */ /* 0x000fe20000000800 */
[----:B------:R-:W-:-:S04]  /*0ad0*/  UIMAD.WIDE.U32 UR6, UR6, UR7, URZ ;  /* 0x00000007060672a5 */ /* 0x000fc8000f8e003f */
[----:B------:R-:W-:Y:S02]  /*0ae0*/  UIMAD.WIDE.U32 UR52, UR6, UR8, URZ ;  /* 0x00000008063472a5 */ /* 0x000fe4000f8e003f */
[----:B------:R-:W-:-:S04]  /*0af0*/  UIMAD UR38, UR7, UR8, URZ ;  /* 0x00000008072672a4 */ /* 0x000fc8000f8e023f */
[----:B------:R-:W-:Y:S01]  /*0b00*/  UIADD3 UR38, UR53, UR38, URZ ;  /* 0x0000002635267290 */ /* 0x000fe2000fffe03f */
[----:B--2---:R-:W-:-:S04]  /*0b10*/  @P2 IMAD.WIDE.U32 R16, R4, R17, R6 ;  /* 0x0000001104102225 */ /* 0x004fc800078e0006 */
[----:B0-----:R-:W-:-:S04]  /*0b20*/  @!P2 IMAD.WIDE.U32 R6, R3, R12, R4 ;  /* 0x0000000c0306a225 */ /* 0x001fc800078e0004 */
[----:B------:R-:W-:Y:S02]  /*0b30*/  @P2 IMAD.MOV.U32 R3, RZ, RZ, RZ ;  /* 0x000000ffff032224 */ /* 0x000fe400078e00ff */
[----:B------:R-:W-:Y:S02]  /*0b40*/  @!P2 IMAD.MOV.U32 R16, RZ, RZ, R6 ;  /* 0x000000ffff10a224 */ /* 0x000fe400078e0006 */
[----:B------:R-:W-:Y:S02]  /*0b50*/  @P2 IMAD.IADD R17, R17, 0x1, R3 ;  /* 0x0000000111112824 */ /* 0x000fe400078e0203 */
[----:B------:R-:W-:Y:S01]  /*0b60*/  @!P2 IMAD.MOV.U32 R17, RZ, RZ, R7 ;  /* 0x000000ffff11a224 */ /* 0x000fe200078e0007 */
[----:B------:R-:W-:Y:S06]  /*0b70*/  @P0 BRA `(.L_x_9) ;  /* 0x0000000000200947 */ /* 0x000fec0003800000 */
[----:B------:R-:W-:Y:S01]  /*0b80*/  UISETP.GE.U32.AND UP0, UPT, UR37, 0x6, UPT ;  /* 0x000000062500788c */ /* 0x000fe2000bf06070 */
[----:B------:R-:W-:Y:S01]  /*0b90*/  IADD3 R16, P0, R16, UR52, RZ ;  /* 0x0000003410107c10 */ /* 0x000fe2000ff1e0ff */
[----:B------:R-:W-:Y:S01]  /*0ba0*/  UIMAD.WIDE.U32 UR6, UR37, -0x55555555, URZ ;  /* 0xaaaaaaab250678a5 */ /* 0x000fe2000f8e003f */
[----:B------:R-:W-:Y:S02]  /*0bb0*/  UMOV UR49, URZ ;  /* 0x0000003f00317c82 */ /* 0x000fe40008000000 */
[----:B------:R-:W-:Y:S01]  /*0bc0*/  IADD3.X R17, R17, UR38, RZ, P0, !PT ;  /* 0x0000002611117c10 */ /* 0x000fe200087fe4ff */
[----:B------:R-:W-:-:S04]  /*0bd0*/  USHF.R.U32.HI UR6, URZ, 0x2, UR7 ;  /* 0x000000023f067899 */ /* 0x000fc80008011607 */
[----:B------:R-:W-:Y:S02]  /*0be0*/  UIMAD UR50, UR6, -0x6, UR37 ;  /* 0xfffffffa063278a4 */ /* 0x000fe4000f8e0225 */
[----:B------:R-:W-:-:S12]  /*0bf0*/  @UP0 ULOP3.LUT UR49, UR6, 0x1, URZ, 0xc0, !UPT ;  /* 0x0000000106310892 */ /* 0x000fd8000f8ec03f */
.L_x_9:
[----:B------:R-:W-:Y:S01]  /*0c00*/  ISETP.GE.U32.AND P0, PT, R16, UR10, PT ;  /* 0x0000000a10007c0c */ /* 0x000fe2000bf06070 */
[----:B------:R-:W-:Y:S01]  /*0c10*/  IMAD.MOV.U32 R22, RZ, RZ, -0x1 ;  /* 0xffffffffff167424 */ /* 0x000fe200078e00ff */
[----:B------:R-:W-:Y:S01]  /*0c20*/  PRMT R3, RZ, 0x7610, R3 ;  /* 0x00007610ff037816 */ /* 0x000fe20000000003 */
[----:B------:R-:W-:Y:S01]  /*0c30*/  IMAD.MOV.U32 R19, RZ, RZ, -0x1 ;  /* 0xffffffffff137424 */ /* 0x000fe200078e00ff */
[----:B------:R-:W-:Y:S01]  /*0c40*/  ISETP.GE.U32.AND.EX P0, PT, R17, UR11, PT, P0 ;  /* 0x0000000b11007c0c */ /* 0x000fe2000bf06100 */
[----:B------:R-:W-:-:S12]  /*0c50*/  IMAD.MOV.U32 R18, RZ, RZ, -0x1 ;  /* 0xffffffffff127424 */ /* 0x000fd800078e00ff */
[----:B------:R-:W-:Y:S05]  /*0c60*/  @P0 BRA `(.L_x_10) ;  /* 0x0000000400580947 */ /* 0x000fea0003800000 */
[----:B------:R-:W0:Y:S01]  /*0c70*/  LDC.64 R14, c[0x0][0x828] ;  /* 0x00020a00ff0e7b82 */ /* 0x000e220000000a00 */
[----:B------:R-:W-:Y:S02]  /*0c80*/  IMAD.MOV.U32 R6, RZ, RZ, R16 ;  /* 0x000000ffff067224 */ /* 0x000fe400078e0010 */
[----:B------:R-:W-:-:S05]  /*0c90*/  IMAD.MOV.U32 R7, RZ, RZ, R17 ;  /* 0x000000ffff077224 */ /* 0x000fca00078e0011 */
[----:B------:R-:W1:Y:S08]  /*0ca0*/  LDC R18, c[0x0][0x830] ;  /* 0x00020c00ff127b82 */ /* 0x000e700000000800 */
[----:B------:R-:W2:Y:S01]  /*0cb0*/  LDC.64 R20, c[0x0][0x820] ;  /* 0x00020800ff147b82 */ /* 0x000ea20000000a00 */
[----:B0-----:R-:W-:-:S04]  /*0cc0*/  ISETP.NE.U32.AND P0, PT, R14, RZ, PT ;  /* 0x000000ff0e00720c */ /* 0x001fc80003f05070 */
[----:B------:R-:W-:-:S13]  /*0cd0*/  ISETP.NE.AND.EX P0, PT, R15, RZ, PT, P0 ;  /* 0x000000ff0f00720c */ /* 0x000fda0003f05300 */
[----:B-12---:R-:W-:Y:S05]  /*0ce0*/  @!P0 BRA `(.L_x_11) ;  /* 0x0000000000288947 */ /* 0x006fea0003800000 */
[----:B------:R-:W0:Y:S02]  /*0cf0*/  LDC R3, c[0x0][0x834] ;  /* 0x00020d00ff037b82 */ /* 0x000e240000000800 */
[----:B0-----:R-:W-:-:S05]  /*0d00*/  IADD3 R3, P0, R16, R3, RZ ;  /* 0x0000000310037210 */ /* 0x001fca0007f1e0ff */
[----:B------:R-:W-:-:S04]  /*0d10*/  IMAD.X R13, RZ, RZ, R17, P0 ;  /* 0x000000ffff0d7224 */ /* 0x000fc800000e0611 */
[----:B------:R-:W-:-:S04]  /*0d20*/  IMAD.WIDE.U32 R6, R13, R14, RZ ;  /* 0x0000000e0d067225 */ /* 0x000fc800078e00ff */
[----:B------:R-:W-:-:S04]  /*0d30*/  IMAD.WIDE.U32 R8, P0, R3, R15, R6 ;  /* 0x0000000f03087225 */ /* 0x000fc80007800006 */
[----:B------:R-:W-:-:S04]  /*0d40*/  IMAD.WIDE.U32 R6, R3, R14, RZ ;  /* 0x0000000e03067225 */ /* 0x000fc800078e00ff */
[----:B------:R-:W-:Y:S01]  /*0d50*/  IMAD.X R11, RZ, RZ, RZ, P0 ;  /* 0x000000ffff0b7224 */ /* 0x000fe200000e06ff */
[----:B------:R-:W-:Y:S01]  /*0d60*/  IADD3 RZ, P0, R7, R8, RZ ;  /* 0x0000000807ff7210 */ /* 0x000fe20007f1e0ff */
[----:B------:R-:W-:-:S04]  /*0d70*/  IMAD.MOV.U32 R10, RZ, RZ, R9 ;  /* 0x000000ffff0a7224 */ /* 0x000fc800078e0009 */
[----:B------:R-:W-:-:S08]  /*0d80*/  IMAD.WIDE.U32.X R6, R13, R15, R10, P0 ;  /* 0x0000000f0d067225 */ /* 0x000fd000000e040a */
.L_x_11:
[-CC-:B------:R-:W-:Y:S01]  /*0d90*/  SHF.R.U64 R29, R6, R18.reuse, R7.reuse ;  /* 0x00000012061d7219 */ /* 0x180fe20000001207 */
[----:B------:R-:W0:Y:S01]  /*0da0*/  LDC R10, c[0x0][0x818] ;  /* 0x00020600ff0a7b82 */ /* 0x000e220000000800 */
[----:B------:R-:W-:Y:S01]  /*0db0*/  SHF.R.U32.HI R5, RZ, R18, R7 ;  /* 0x00000012ff057219 */ /* 0x000fe20000011607 */
[----:B------:R-:W-:Y:S01]  /*0dc0*/  ULDC UR6, c[0x0][0x150] ;  /* 0x0000540000067ab9 */ /* 0x000fe20000000800 */
[----:B------:R-:W-:Y:S02]  /*0dd0*/  IADD3 R9, P0, RZ, -R29, RZ ;  /* 0x8000001dff097210 */ /* 0x000fe40007f1e0ff */
[----:B------:R-:W-:-:S03]  /*0de0*/  I2FP.F32.U32 R3, R4 ;  /* 0x0000000400037245 */ /* 0x000fc60000201000 */
[----:B------:R-:W1:Y:S01]  /*0df0*/  LDC.64 R26, c[0x0][0x840] ;  /* 0x00021000ff1a7b82 */ /* 0x000e620000000a00 */
[----:B------:R-:W-:Y:S02]  /*0e00*/  IMAD.X R11, RZ, RZ, ~R5, P0 ;  /* 0x000000ffff0b7224 */ /* 0x000fe400000e0e05 */
[----:B------:R-:W-:Y:S01]  /*0e10*/  FMUL R3, R3, UR6 ;  /* 0x0000000603037c20 */ /* 0x000fe20008400000 */
[----:B------:R-:W-:Y:S01]  /*0e20*/  IMAD.WIDE.U32 R6, R9, R20, R16 ;  /* 0x0000001409067225 */ /* 0x000fe200078e0010 */
[----:B------:R-:W-:-:S03]  /*0e30*/  ULDC UR6, c[0x0][0x154] ;  /* 0x0000550000067ab9 */ /* 0x000fc60000000800 */
[----:B------:R-:W-:Y:S01]  /*0e40*/  IMAD R8, R11, R20, RZ ;  /* 0x000000140b087224 */ /* 0x000fe200078e02ff */
[----:B------:R-:W2:Y:S01]  /*0e50*/  LDC R5, c[0x0][0x144] ;  /* 0x00005100ff057b82 */ /* 0x000ea20000000800 */
[----:B------:R-:W3:Y:S02]  /*0e60*/  F2I.U32.TRUNC.NTZ R3, R3 ;  /* 0x0000000300037305 */ /* 0x000ee4000020f000 */
[----:B------:R-:W-:-:S04]  /*0e70*/  IMAD R9, R9, R21, R8 ;  /* 0x0000001509097224 */ /* 0x000fc800078e0208 */
[----:B------:R-:W-:Y:S01]  /*0e80*/  IMAD.IADD R7, R7, 0x1, R9 ;  /* 0x0000000107077824 */ /* 0x000fe200078e0209 */
[----:B------:R-:W4:Y:S01]  /*0e90*/  LDC R18, c[0x0][0x808] ;  /* 0x00020200ff127b82 */ /* 0x000f220000000800 */
[----:B------:R-:W-:-:S03]  /*0ea0*/  IMAD.MOV.U32 R9, RZ, RZ, -0x1 ;  /* 0xffffffffff097424 */ /* 0x000fc600078e00ff */
[----:B0-----:R-:W-:Y:S02]  /*0eb0*/  SHF.R.U64 R14, R6, R10, R7 ;  /* 0x0000000a060e7219 */ /* 0x001fe40000001207 */
[----:B------:R-:W-:Y:S02]  /*0ec0*/  I2FP.F32.U32 R6, R12 ;  /* 0x0000000c00067245 */ /* 0x000fe40000201000 */
[----:B------:R-:W0:Y:S01]  /*0ed0*/  LDC R20, c[0x0][0x858] ;  /* 0x00021600ff147b82 */ /* 0x000e220000000800 */
[----:B-1----:R-:W-:Y:S01]  /*0ee0*/  ISETP.NE.U32.AND P0, PT, R26, RZ, PT ;  /* 0x000000ff1a00720c */ /* 0x002fe20003f05070 */
[----:B---3--:R-:W-:Y:S02]  /*0ef0*/  IMAD.MOV R8, RZ, RZ, -R3 ;  /* 0x000000ffff087224 */ /* 0x008fe400078e0a03 */
[----:B------:R-:W-:Y:S01]  /*0f00*/  FMUL R6, R6, UR6 ;  /* 0x0000000606067c20 */ /* 0x000fe20008400000 */
[----:B------:R-:W-:Y:S02]  /*0f10*/  SHF.R.U32.HI R7, RZ, R10, R7 ;  /* 0x0000000aff077219 */ /* 0x000fe40000011607 */
[----:B------:R-:W-:Y:S01]  /*0f20*/  ISETP.NE.AND.EX P0, PT, R27, RZ, PT, P0 ;  /* 0x000000ff1b00720c */ /* 0x000fe20003f05300 */
[----:B------:R1:W3:Y:S01]  /*0f30*/  F2I.U32.TRUNC.NTZ R13, R6 ;  /* 0x00000006000d7305 */ /* 0x0002e2000020f000 */
[----:B------:R-:W1:Y:S01]  /*0f40*/  LDC R15, c[0x0][0x148] ;  /* 0x00005200ff0f7b82 */ /* 0x000e620000000800 */
[----:B--2---:R-:W-:-:S07]  /*0f50*/  IMAD R3, R5, R8, R4 ;  /* 0x0000000805037224 */ /* 0x004fce00078e0204 */
[----:B------:R-:W2:Y:S01]  /*0f60*/  LDC R21, c[0x0][0x800] ;  /* 0x00020000ff157b82 */ /* 0x000ea20000000800 */
[-CC-:B----4-:R-:W-:Y:S02]  /*0f70*/  SHF.R.U64 R30, R14, R18.reuse, R7.reuse ;  /* 0x000000120e1e7219 */ /* 0x190fe40000001207 */
[----:B------:R-:W-:Y:S01]  /*0f80*/  SHF.R.U32.HI R5, RZ, R18, R7 ;  /* 0x00000012ff057219 */ /* 0x000fe20000011607 */
[----:B------:R-:W-:-:S04]  /*0f90*/  IMAD.MOV.U32 R7, RZ, RZ, 0x1 ;  /* 0x00000001ff077424 */ /* 0x000fc800078e00ff */
[----:B------:R-:W4:Y:S01]  /*0fa0*/  LDC R22, c[0x0][0x848] ;  /* 0x00021200ff167b82 */ /* 0x000f220000000800 */
[-C--:B0-----:R-:W-:Y:S02]  /*0fb0*/  SHF.L.U32 R4, R9, R20.reuse, RZ ;  /* 0x0000001409047219 */ /* 0x081fe400000006ff */
[--C-:B------:R-:W-:Y:S02]  /*0fc0*/  SHF.R.U64 R18, R30, R20, R5.reuse ;  /* 0x000000141e127219 */ /* 0x100fe40000001205 */
[----:B------:R-:W-:Y:S02]  /*0fd0*/  LOP3.LUT R11, RZ, R4, RZ, 0x33, !PT ;  /* 0x00000004ff0b7212 */ /* 0x000fe400078e33ff */
[-C--:B------:R-:W-:Y:S01]  /*0fe0*/  SHF.R.U32.HI R5, RZ, R20.reuse, R5 ;  /* 0x00000014ff057219 */ /* 0x080fe20000011605 */
[----:B------:R-:W0:Y:S01]  /*0ff0*/  LDC R25, c[0x0][0x838] ;  /* 0x00020e00ff197b82 */ /* 0x000e220000000800 */
[----:B------:R-:W-:Y:S01]  /*1000*/  SHF.L.U32 R10, R7, R20, RZ ;  /* 0x00000014070a7219 */ /* 0x000fe200000006ff */
[----:B------:R-:W-:-:S06]  /*1010*/  IMAD.MOV.U32 R4, RZ, RZ, R18 ;  /* 0x000000ffff047224 */ /* 0x000fcc00078e0012 */
[----:B------:R-:W0:Y:S01]  /*1020*/  LDC R28, c[0x0][0x810] ;  /* 0x00020400ff1c7b82 */ /* 0x000e220000000800 */
[----:B-1-3--:R-:W-:Y:S05]  /*1030*/  @!P0 BRA `(.L_x_12) ;  /* 0x0000000000288947 */ /* 0x00afea0003800000 */
[----:B------:R-:W1:Y:S02]  /*1040*/  LDC R9, c[0x0][0x84c] ;  /* 0x00021300ff097b82 */ /* 0x000e640000000800 */
[----:B-1----:R-:W-:-:S05]  /*1050*/  IADD3 R9, P0, R18, R9, RZ ;  /* 0x0000000912097210 */ /* 0x002fca0007f1e0ff */
        /* <DEDUP_REMOVED lines=8> */
.L_x_12:
[----:B----4-:R-:W-:Y:S01]  /*10e0*/  SHF.R.U64 R4, R4, R22, R5 ;  /* 0x0000001604047219 */ /* 0x010fe20000001205 */
[----:B--2---:R-:W-:Y:S01]  /*10f0*/  VIADD R5, R21, 0xffffffff ;  /* 0xffffffff15057836 */ /* 0x004fe20000000000 */
[----:B------:R-:W-:Y:S01]  /*1100*/  LOP3.LUT R11, R30, R11, RZ, 0xc0, !PT ;  /* 0x0000000b1e0b7212 */ /* 0x000fe200078ec0ff */
[----:B------:R-:W-:Y:S02]  /*1110*/  IMAD.MOV R13, RZ, RZ, -R13 ;  /* 0x000000ffff0d7224 */ /* 0x000fe400078e0a0d */
[----:B------:R-:W-:Y:S01]  /*1120*/  IMAD.MOV R6, RZ, RZ, -R4 ;  /* 0x000000ffff067224 */ /* 0x000fe200078e0a04 */
[----:B------:R-:W-:Y:S01]  /*1130*/  LOP3.LUT R5, R14, R5, RZ, 0xc0, !PT ;  /* 0x000000050e057212 */ /* 0x000fe200078ec0ff */
[----:B------:R-:W-:Y:S02]  /*1140*/  IMAD R10, R10, R4, R11 ;  /* 0x000000040a0a7224 */ /* 0x000fe400078e020b */
[----:B------:R-:W-:Y:S02]  /*1150*/  @P2 IMAD R3, R15, R13, R12 ;  /* 0x0000000d0f032224 */ /* 0x000fe400078e020c */
[----:B0-----:R-:W-:-:S02]  /*1160*/  IMAD R4, R6, R25, R18 ;  /* 0x0000001906047224 */ /* 0x001fc400078e0212 */
[----:B------:R-:W-:Y:S02]  /*1170*/  IMAD R22, R10, R28, R3 ;  /* 0x0000001c0a167224 */ /* 0x000fe400078e0203 */
[----:B------:R-:W-:Y:S02]  /*1180*/  IMAD R5, R4, R21, R5 ;  /* 0x0000001504057224 */ /* 0x000fe400078e0205 */
[----:B------:R-:W-:Y:S02]  /*1190*/  IMAD.MOV.U32 R3, RZ, RZ, 0x1 ;  /* 0x00000001ff037424 */ /* 0x000fe400078e00ff */
[----:B------:R-:W-:Y:S01]  /*11a0*/  IMAD.MOV.U32 R18, RZ, RZ, R29 ;  /* 0x000000ffff127224 */ /* 0x000fe200078e001d */
[----:B------:R-:W-:Y:S02]  /*11b0*/  SEL R19, R5, R22, !P2 ;  /* 0x0000001605137207 */ /* 0x000fe40005000000 */
[----:B------:R-:W-:-:S07]  /*11c0*/  SEL R22, R22, R5, !P2 ;  /* 0x0000000516167207 */ /* 0x000fce0005000000 */
.L_x_10:
[----:B------:R-:W-:Y:S05]  /*11d0*/  @!P1 BRA `(.L_x_13) ;  /* 0x000000a000589947 */ /* 0x000fea0003800000 */
[----:B------:R-:W-:-:S06]  /*11e0*/  UISETP.GT.U32.AND UP0, UPT, UR12, 0x1, UPT ;  /* 0x000000010c00788c */ /* 0x000fcc000bf04070 */
[----:B------:R-:W-:-:S13]  /*11f0*/  PLOP3.LUT P0, PT, PT, PT, UP0, 0x80, 0x0 ;  /* 0x000000000000781c */ /* 0x000fda0003f0f008 */
[----:B------:R-:W-:Y:S05]  /*1200*/  @P0 EXIT ;  /* 0x000000000000094d */ /* 0x000fea0003800000 */
.L_x_14:
[----:B------:R-:W-:-:S08]  /*1210*/  NOP ;  /* 0x0000000000007918 */ /* 0x000fd00000000000 */
[----:B------:R-:W0:Y:S02]  /*1220*/  USETMAXREG.TRY_ALLOC.CTAPOOL UP0, 0xe8 ;  /* 0x000000e8000079c8 */ /* 0x000e240008000600 */
[----:B0-----:R-:W-:-:S13]  /*1230*/  PLOP3.LUT P0, PT, PT, PT, UP0, 0x80, 0x0 ;  /* 0x000000000000781c */ /* 0x001fda0003f0f008 */
[----:B------:R-:W-:Y:S05]  /*1240*/  @!P0 BRA `(.L_x_14) ;  /* 0xfffffffc00f08947 */ /* 0x000fea000383ffff */
[----:B------:R-:W-:-:S13]  /*1250*/  LOP3.LUT P0, RZ, R3, 0xff, RZ, 0xc0, !PT ;  /* 0x000000ff03ff7812 */ /* 0x000fda000780c0ff */
[----:B------:R-:W-:Y:S05]  /*1260*/  @!P0 EXIT ;  /* 0x000000000000894d */ /* 0x000fea0003800000 */
[----:B------:R-:W-:Y:S01]  /*1270*/  SHF.R.S32.HI R3, RZ, 0x1f, R24 ;  /* 0x0000001fff037819 */ /* 0x000fe20000011418 */
[----:B------:R-:W0:Y:S01]  /*1280*/  S2UR UR4, SR_CgaCtaId ;  /* 0x00000000000479c3 */ /* 0x000e220000008800 */
[----:B------:R-:W-:Y:S02]  /*1290*/  UIADD3 UR5, UR5, -0x1, URZ ;  /* 0xffffffff05057890 */ /* 0x000fe4000fffe03f */
[CC--:B------:R-:W-:Y:S01]  /*12a0*/  LEA.HI R0, R3.reuse, R24.reuse, RZ, 0x2 ;  /* 0x0000001803007211 */ /* 0x0c0fe200078f10ff */
[----:B------:R-:W-:Y:S01]  /*12b0*/  UMOV UR42, 0x400 ;  /* 0x00000400002a7882 */ /* 0x000fe20000000000 */
[----:B------:R-:W-:Y:S01]  /*12c0*/  LEA.HI R3, R3, R24, RZ, 0x5 ;  /* 0x0000001803037211 */ /* 0x000fe200078f28ff */
[----:B------:R-:W-:Y:S01]  /*12d0*/  USHF.L.U32 UR41, UR5, 0x3, URZ ;  /* 0x0000000305297899 */ /* 0x000fe2000800063f */
[--C-:B------:R-:W-:Y:S01]  /*12e0*/  SHF.R.S32.HI R154, RZ, 0x2, R0.reuse ;  /* 0x00000002ff9a7819 */ /* 0x100fe20000011400 */
[----:B------:R-:W-:Y:S01]  /*12f0*/  UISETP.NE.AND UP0, UPT, UR5, URZ, UPT ;  /* 0x0000003f0500728c */ /* 0x000fe2000bf05270 */
[----:B------:R-:W-:Y:S01]  /*1300*/  SHF.R.S32.HI R5, RZ, 0x1f, R0 ;  /* 0x0000001fff057819 */ /* 0x000fe20000011400 */
[----:B------:R-:W-:Y:S01]  /*1310*/  ULOP3.LUT UR47, UR41, 0x8, URZ, 0xc0, !UPT ;  /* 0x00000008292f7892 */ /* 0x000fe2000f8ec03f */
[----:B------:R-:W-:Y:S01]  /*1320*/  LOP3.LUT R169, R0, 0xfffffffc, RZ, 0xc0, !PT ;  /* 0xfffffffc00a97812 */ /* 0x000fe200078ec0ff */
[----:B------:R-:W-:Y:S01]  /*1330*/  UIADD3 UR39, UR37, -0x1, URZ ;  /* 0xffffffff25277890 */ /* 0x000fe2000fffe03f */
[----:B------:R-:W-:Y:S01]  /*1340*/  LEA.HI R5, R5, R154, RZ, 0x3 ;  /* 0x0000009a05057211 */ /* 0x000fe200078f18ff */
[----:B------:R-:W-:-:S02]  /*1350*/  USHF.L.U32 UR40, UR37, 0x1, URZ ;  /* 0x0000000125287899 */ /* 0x000fc4000800063f */
[----:B------:R-:W-:Y:S01]  /*1360*/  IMAD.IADD R169, R24, 0x1, -R169 ;  /* 0x0000000118a97824 */ /* 0x000fe200078e0aa9 */
[----:B------:R-:W-:Y:S01]  /*1370*/  LOP3.LUT R5, R5, 0xfffffff8, RZ, 0xc0, !PT ;  /* 0xfffffff805057812 */ /* 0x000fe200078ec0ff */
[----:B------:R-:W-:Y:S02]  /*1380*/  ULOP3.LUT UR44, UR41, 0x8, URZ, 0xc, !UPT ;  /* 0x00000008292c7892 */ /* 0x000fe4000f8e0c3f */
[----:B------:R-:W-:Y:S02]  /*1390*/  USEL UR45, URZ, 0x1, UP0 ;  /* 0x000000013f2d7887 */ /* 0x000fe40008000000 */
[----:B------:R-:W-:Y:S01]  /*13a0*/  IMAD.IADD R154, R154, 0x1, -R5 ;  /* 0x000000019a9a7824 */ /* 0x000fe200078e0a05 */
[----:B------:R-:W-:Y:S01]  /*13b0*/  SHF.R.S32.HI R5, RZ, 0x5, R3 ;  /* 0x00000005ff057819 */ /* 0x000fe20000011403 */
[----:B0-----:R-:W-:Y:S02]  /*13c0*/  ULEA UR42, UR4, UR42, 0x18 ;  /* 0x0000002a042a7291 */ /* 0x001fe4000f8ec03f */
[----:B------:R-:W-:Y:S01]  /*13d0*/  ULOP3.LUT UR47, UR47, 0x18, URZ, 0x3c, !UPT ;  /* 0x000000182f2f7892 */ /* 0x000fe2000f8e3c3f */
[----:B------:R-:W-:Y:S01]  /*13e0*/  LEA.HI R0, R154, R154, RZ, 0x1 ;  /* 0x0000009a9a007211 */ /* 0x000fe200078f08ff */
[C---:B------:R-:W-:Y:S01]  /*13f0*/  IMAD R4, R5.reuse, 0x200, R169 ;  /* 0x0000020005047824 */ /* 0x040fe200078e02a9 */
[--C-:B------:R-:W-:Y:S01]  /*1400*/  SHF.R.S32.HI R155, RZ, 0x1f, R154.reuse ;  /* 0x0000001fff9b7819 */ /* 0x100fe2000001149a */
[----:B------:R-:W-:Y:S01]  /*1410*/  IMAD R168, R5, -0x10, -R154 ;  /* 0xfffffff005a87824 */ /* 0x000fe200078e0a9a */
[----:B------:R-:W-:Y:S01]  /*1420*/  SHF.R.S32.HI R178, RZ, 0x1, R0 ;  /* 0x00000001ffb27819 */ /* 0x000fe20000011400 */
[----:B------:R-:W-:Y:S01]  /*1430*/  ULDC UR4, c[0x0][0x284] ;  /* 0x0000a10000047ab9 */ /* 0x000fe20000000800 */
[----:B------:R-:W-:Y:S01]  /*1440*/  LOP3.LUT R3, R0, 0x1fffffe, RZ, 0xc0, !PT ;  /* 0x01fffffe00037812 */ /* 0x000fe200078ec0ff */
[----:B------:R-:W-:Y:S01]  /*1450*/  UIADD3 UR43, UR42, 0x70, URZ ;  /* 0x000000702a2b7890 */ /* 0x000fe2000fffe03f */
[----:B------:R-:W-:-:S02]  /*1460*/  VIADD R168, R168, UR4 ;  /* 0x00000004a8a87c36 */ /* 0x000fc40008000000 */
[----:B------:R-:W-:Y:S01]  /*1470*/  IMAD.SHL.U32 R0, R178, 0x100, RZ ;  /* 0x00000100b2007824 */ /* 0x000fe200078e00ff */
[----:B------:R-:W-:Y:S01]  /*1480*/  UIADD3 UR46, UR41, UR43, URZ ;  /* 0x0000002b292e7290 */ /* 0x000fe2000fffe03f */
[----:B------:R-:W-:Y:S02]  /*1490*/  IMAD.IADD R3, R154, 0x1, -R3 ;  /* 0x000000019a037824 */ /* 0x000fe400078e0a03 */
[----:B------:R-:W-:Y:S01]  /*14a0*/  IMAD.WIDE R154, R5, 0x10, R154 ;  /* 0x00000010059a7825 */ /* 0x000fe200078e029a */
[----:B------:R-:W-:-:S03]  /*14b0*/  LOP3.LUT R0, R0, 0x300, RZ, 0xc0, !PT ;  /* 0x0000030000007812 */ /* 0x000fc600078ec0ff */
[----:B------:R-:W-:Y:S01]  /*14c0*/  IMAD R3, R3, 0x20, R4 ;  /* 0x0000002003037824 */ /* 0x000fe200078e0204 */
[----:B------:R-:W-:-:S05]  /*14d0*/  LEA.HI R0, R0, R0, RZ, 0x1d ;  /* 0x0000000000007211 */ /* 0x000fca00078fe8ff */
[----:B------:R-:W-:-:S05]  /*14e0*/  IMAD.U32 R0, R3, 0x4, R0 ;  /* 0x0000000403007824 */ /* 0x000fca00078e0000 */
[----:B------:R-:W-:-:S07]  /*14f0*/  LEA.HI R167, R0, 0x800, RZ, 0x1f ;  /* 0x0000080000a77811 */ /* 0x000fce00078ff8ff */
.L_x_316:
[----:B------:R-:W-:Y:S02]  /*1500*/  IMAD.U32 R3, RZ, RZ, UR45 ;  /* 0x0000002dff037e24 */ /* 0x000fe4000f8e00ff */
[----:B------:R-:W-:-:S03]  /*1510*/  IMAD.U32 R166, RZ, RZ, UR43 ;  /* 0x0000002bffa67e24 */ /* 0x000fc6000f8e00ff */
[----:B------:R-:W-:-:S04]  /*1520*/  SHF.L.U32 R3, R3, 0x1f, RZ ;  /* 0x0000001f03037819 */ /* 0x000fc800000006ff */
[----:B0-----:R-:W0:Y:S02]  /*1530*/  SYNCS.PHASECHK.TRANS64.TRYWAIT P0, [R166+UR41], R3 ;  /* 0x00000003a60075a7 */ /* 0x001e240008000169 */
[----:B0---4-:R-:W-:Y:S05]  /*1540*/  @!P0 BRA `(.L_x_15) ;  /* 0x000000b0007c8947 */ /* 0x011fea0003800000 */
.L_x_345:
[----:B------:R-:W-:Y:S01]  /*1550*/  UIADD3 UR4, UR42, 0x800, URZ ;  /* 0x000008002a047890 */ /* 0x000fe2000fffe03f */
[----:B------:R-:W-:-:S03]  /*1560*/  IMAD.MOV.U32 R151, RZ, RZ, RZ ;  /* 0x000000ffff977224 */ /* 0x000fc600078e00ff */
[----:B------:R-:W-:-:S06]  /*1570*/  ULOP3.LUT UP0, URZ, UR4, 0x1bf, URZ, 0xc0, !UPT ;  /* 0x000001bf043f7892 */ /* 0x000fcc000f80c03f */
[----:B------:R-:W-:-:S13]  /*1580*/  PLOP3.LUT P0, PT, PT, PT, UP0, 0x80, 0x0 ;  /* 0x000000000000781c */ /* 0x000fda0003f0f008 */
[----:B------:R-:W-:Y:S05]  /*1590*/  @!P0 BRA `(.L_x_16) ;  /* 0x0000000000408947 */ /* 0x000fea0003800000 */
[----:B0-----:R-:W-:Y:S01]  /*15a0*/  MOV R0, 0x0 ;  /* 0x0000000000007802 */ /* 0x001fe20000000f00 */
[----:B------:R-:W-:Y:S01]  /*15b0*/  ULDC.64 UR4, c[0x4][0x88] ;  /* 0x0100220000047ab9 */ /* 0x000fe20000000a00 */
[----:B------:R-:W-:Y:S01]  /*15c0*/  ULDC.64 UR6, c[0x4][0x8] ;  /* 0x0100020000067ab9 */ /* 0x000fe20000000a00 */
[----:B------:R-:W-:Y:S01]  /*15d0*/  IMAD.U32 R4, RZ, RZ, UR4 ;  /* 0x00000004ff047e24 */ /* 0x000fe2000f8e00ff */
[----:B------:R0:W1:Y:S01]  /*15e0*/  LDC.64 R14, c[0x4][R0] ;  /* 0x01000000000e7b82 */ /* 0x0000620000000a00 */
[----:B------:R-:W-:Y:S01]  /*15f0*/  IMAD.U32 R5, RZ, RZ, UR5 ;  /* 0x00000005ff057e24 */ /* 0x000fe2000f8e00ff */
[----:B------:R-:W-:Y:S01]  /*1600*/  ULDC.64 UR4, c[0x4][0x90] ;  /* 0x0100240000047ab9 */ /* 0x000fe20000000a00 */
[----:B------:R-:W-:Y:S02]  /*1610*/  IMAD.U32 R10, RZ, RZ, UR6 ;  /* 0x00000006ff0a7e24 */ /* 0x000fe4000f8e00ff */
[----:B------:R-:W-:Y:S02]  /*1620*/  IMAD.U32 R6, RZ, RZ, UR4 ;  /* 0x00000004ff067e24 */ /* 0x000fe4000f8e00ff */
[----:B------:R-:W-:-:S02]  /*1630*/  IMAD.U32 R7, RZ, RZ, UR5 ;  /* 0x00000005ff077e24 */ /* 0x000fc4000f8e00ff */
[----:B------:R-:W-:Y:S02]  /*1640*/  IMAD.U32 R11, RZ, RZ, UR7 ;  /* 0x00000007ff0b7e24 */ /* 0x000fe4000f8e00ff */
[----:B------:R-:W-:Y:S02]  /*1650*/  IMAD.MOV.U32 R8, RZ, RZ, 0x70 ;  /* 0x00000070ff087424 */ /* 0x000fe400078e00ff */
[----:B------:R-:W-:Y:S02]  /*1660*/  IMAD.MOV.U32 R12, RZ, RZ, 0x1 ;  /* 0x00000001ff0c7424 */ /* 0x000fe400078e00ff */
[----:B0-----:R-:W-:-:S07]  /*1670*/  IMAD.MOV.U32 R13, RZ, RZ, RZ ;  /* 0x000000ffff0d7224 */ /* 0x001fce00078e00ff */
[----:B------:R-:W-:-:S07]  /*1680*/  LEPC R20, `(.L_x_16) ;  /* 0x000000001014794e */ /* 0x000fce0000000000 */
[----:B-1---5:R-:W-:Y:S05]  /*1690*/  CALL.ABS.NOINC R14 ;  /* 0x000000000e007343 */ /* 0x022fea0003c00000 */
.L_x_16:
[----:B------:R-:W-:Y:S01]  /*16a0*/  ULOP3.LUT UR4, UR36, 0x1, URZ, 0xfc, !UPT ;  /* 0x0000000124047892 */ /* 0x000fe2000f8efc3f */
[----:B------:R-:W-:-:S05]  /*16b0*/  LOP3.LUT R23, R23, 0xfffffffe, RZ, 0xc0, !PT ;  /* 0xfffffffe17177812 */ /* 0x000fca00078ec0ff */
[----:B------:R-:W-:Y:S01]  /*16c0*/  IMAD.U32 R180, RZ, RZ, UR4 ;  /* 0x00000004ffb47e24 */ /* 0x000fe2000f8e00ff */
[----:B------:R-:W-:-:S04]  /*16d0*/  UMOV UR4, 0xffffffff ;  /* 0xffffffff00047882 */ /* 0x000fc80000000000 */
[----:B------:R-:W-:-:S13]  /*16e0*/  ISETP.NE.AND P1, PT, R180, 0x3, PT ;  /* 0x00000003b400780c */ /* 0x000fda0003f25270 */
[----:B------:R-:W-:Y:S01]  /*16f0*/  @P1 LOP3.LUT R23, R23, 0x1, RZ, 0xfc, !PT ;  /* 0x0000000117171812 */ /* 0x000fe200078efcff */
[----:B------:R-:W-:Y:S06]  /*1700*/  BRA.DIV UR4, `(.L_x_17) ;  /* 0x000000b204247947 */ /* 0x000fec000b800000 */
.L_x_347:
[----:B------:R-:W-:Y:S05]  /*1710*/  @!P1 BRA `(.L_x_18) ;  /* 0x0000000000049947 */ /* 0x000fea0003800000 */
[----:B------:R-:W-:Y:S01]  /*1720*/  BPT.TRAP 0x1 ;  /* 0x000000040000795c */ /* 0x000fe20000300000 */
.L_x_18:
[----:B0-----:R-:W-:Y:S02]  /*1730*/  IMAD.U32 R3, RZ, RZ, UR50 ;  /* 0x00000032ff037e24 */ /* 0x001fe4000f8e00ff */
[----:B------:R-:W-:-:S03]  /*1740*/  IMAD.U32 R0, RZ, RZ, UR49 ;  /* 0x00000031ff007e24 */ /* 0x000fc6000f8e00ff */
[----:B------:R-:W-:Y:S02]  /*1750*/  LEA R3, R3, UR42, 0x3 ;  /* 0x0000002a03037c11 */ /* 0x000fe4000f8e18ff */
[----:B------:R-:W-:-:S04]  /*1760*/  SHF.L.U32 R0, R0, 0x1f, RZ ;  /* 0x0000001f00007819 */ /* 0x000fc800000006ff */
[----:B------:R0:W1:Y:S01]  /*1770*/  SYNCS.PHASECHK.TRANS64.TRYWAIT P0, [R3+URZ], R0 ;  /* 0x00000000030075a7 */ /* 0x000062000800017f */
[----:B------:R-:W-:Y:S05]  /*1780*/  @!P1 BRA `(.L_x_19) ;  /* 0x0000000000049947 */ /* 0x000fea0003800000 */
[----:B------:R-:W-:Y:S01]  /*1790*/  BPT.TRAP 0x1 ;  /* 0x000000040000795c */ /* 0x000fe20000300000 */
.L_x_19:
[----:B-1----:R-:W-:Y:S05]  /*17a0*/  @P0 BRA `(.L_x_20) ;  /* 0x0000000000080947 */ /* 0x002fea0003800000 */
[----:B------:R-:W1:Y:S02]  /*17b0*/  SYNCS.PHASECHK.TRANS64.TRYWAIT P0, [R3+URZ], R0 ;  /* 0x00000000030075a7 */ /* 0x000e64000800017f */
[----:B-1----:R-:W-:Y:S05]  /*17c0*/  @!P0 BRA `(.L_x_21) ;  /* 0x000000b000148947 */ /* 0x002fea0003800000 */
.L_x_20:
[----:B------:R-:W-:-:S13]  /*17d0*/  ISETP.NE.AND P0, PT, R180, 0x3, PT ;  /* 0x00000003b400780c */ /* 0x000fda0003f05270 */
[----:B------:R-:W-:Y:S05]  /*17e0*/  @!P0 BRA `(.L_x_22) ;  /* 0x0000000000048947 */ /* 0x000fea0003800000 */
[----:B------:R-:W-:Y:S01]  /*17f0*/  BPT.TRAP 0x1 ;  /* 0x000000040000795c */ /* 0x000fe20000300000 */
.L_x_22:
[----:B------:R-:W-:Y:S02]  /*1800*/  UIADD3 UR4, UR50, 0x1, URZ ;  /* 0x0000000132047890 */ /* 0x000fe4000fffe03f */
[----:B------:R-:W-:Y:S01]  /*1810*/  IMAD.U32 R160, RZ, RZ, UR50 ;  /* 0x00000032ffa07e24 */ /* 0x000fe2000f8e00ff */
[----:B------:R-:W-:Y:S01]  /*1820*/  LOP3.LUT R23, R23, 0xfffffffb, RZ, 0xc0, !PT ;  /* 0xfffffffb17177812 */ /* 0x000fe200078ec0ff */
[----:B------:R-:W-:Y:S01]  /*1830*/  IMAD.MOV.U32 R171, RZ, RZ, -0x20 ;  /* 0xffffffe0ffab7424 */ /* 0x000fe200078e00ff */
[----:B------:R-:W-:Y:S01]  /*1840*/  UISETP.NE.AND UP0, UPT, UR4, 0x6, UPT ;  /* 0x000000060400788c */ /* 0x000fe2000bf05270 */
[----:B------:R-:W-:Y:S01]  /*1850*/  IMAD.SHL.U32 R160, R160, 0x2000, RZ ;  /* 0x00002000a0a07824 */ /* 0x000fe200078e00ff */
[----:B------:R-:W-:Y:S02]  /*1860*/  BSSY B6, `(.L_x_23) ;  /* 0x0000028000067945 */ /* 0x000fe40003800000 */
[----:B------:R-:W-:Y:S01]  /*1870*/  USEL UR5, URZ, 0x1, UP0 ;  /* 0x000000013f057887 */ /* 0x000fe20008000000 */
[----:B------:R-:W-:Y:S01]  /*1880*/  IMAD.WIDE R4, R160, 0x4, RZ ;  /* 0x00000004a0047825 */ /* 0x000fe200078e02ff */
[----:B------:R-:W-:-:S02]  /*1890*/  USEL UR4, UR4, URZ, UP0 ;  /* 0x0000003f04047287 */ /* 0x000fc40008000000 */
[----:B------:R-:W-:Y:S02]  /*18a0*/  ULOP3.LUT UR5, UR49, UR5, URZ, 0x3c, !UPT ;  /* 0x0000000531057292 */ /* 0x000fe4000f8e3c3f */
[----:B------:R-:W-:Y:S01]  /*18b0*/  ULEA UR4, UR4, UR42, 0x3 ;  /* 0x0000002a04047291 */ /* 0x000fe2000f8e183f */
[----:B01----:R-:W-:Y:S02]  /*18c0*/  SHF.R.U64 R0, R4, 0x3, R5 ;  /* 0x0000000304007819 */ /* 0x003fe40000001205 */
[----:B------:R-:W-:Y:S01]  /*18d0*/  LOP3.LUT R5, R178, 0x1, RZ, 0xc0, !PT ;  /* 0x00000001b2057812 */ /* 0x000fe200078ec0ff */
[----:B------:R-:W-:Y:S01]  /*18e0*/  IMAD.U32 R6, RZ, RZ, UR5 ;  /* 0x00000005ff067e24 */ /* 0x000fe2000f8e00ff */
[----:B------:R-:W-:-:S04]  /*18f0*/  IADD3 R0, R167, UR42, R0 ;  /* 0x0000002aa7007c10 */ /* 0x000fc8000fffe000 */
[----:B------:R-:W-:-:S04]  /*1900*/  SHF.L.U32 R6, R6, 0x1f, RZ ;  /* 0x0000001f06067819 */ /* 0x000fc800000006ff */
[----:B------:R-:W0:Y:S01]  /*1910*/  SYNCS.PHASECHK.TRANS64.TRYWAIT P0, [UR4], R6 ;  /* 0x00000006ff0075a7 */ /* 0x000e220008000144 */
[----:B------:R-:W-:Y:S04]  /*1920*/  LDS.U16 R3, [R0+0x200] ;  /* 0x0002000000037984 */ /* 0x000fe80000000400 */
[----:B------:R-:W1:Y:S04]  /*1930*/  LDS.U16 R4, [R0] ;  /* 0x0000000000047984 */ /* 0x000e680000000400 */
[----:B------:R2:W3:Y:S04]  /*1940*/  LDS.U16 R27, [R0+0x8] ;  /* 0x00000800001b7984 */ /* 0x0004e80000000400 */
[----:B------:R2:W4:Y:S01]  /*1950*/  LDS.U16 R28, [R0+0x208] ;  /* 0x00020800001c7984 */ /* 0x0005220000000400 */
[----:B0-----:R-:W-:-:S02]  /*1960*/  @P0 LOP3.LUT R23, R23, 0x4, RZ, 0xfc, !PT ;  /* 0x0000000417170812 */ /* 0x001fc400078efcff */
[----:B------:R-:W-:Y:S02]  /*1970*/  ISETP.NE.U32.AND P0, PT, R5, 0x1, PT ;  /* 0x000000010500780c */ /* 0x000fe40003f05070 */
[----:B-1----:R-:W-:Y:S02]  /*1980*/  PRMT R26, R4, 0x5410, R3 ;  /* 0x00005410041a7816 */ /* 0x002fe40000000003 */
[----:B------:R-:W-:-:S05]  /*1990*/  SEL R171, R171, 0x20, !P0 ;  /* 0x00000020abab7807 */ /* 0x000fca0004000000 */
[----:B------:R-:W-:-:S04]  /*19a0*/  IMAD.IADD R24, R160, 0x1, R171 ;  /* 0x00000001a0187824 */ /* 0x000fc800078e02ab */
[----:B------:R-:W-:-:S03]  /*19b0*/  IMAD.WIDE R24, R24, 0x4, RZ ;  /* 0x0000000418187825 */ /* 0x000fc600078e02ff */
[----:B------:R-:W-:-:S13]  /*19c0*/  LOP3.LUT P0, RZ, R24, 0x4, RZ, 0xc0, !PT ;  /* 0x0000000418ff7812 */ /* 0x000fda000780c0ff */
[----:B--234-:R-:W-:Y:S05]  /*19d0*/  @!P0 BRA `(.L_x_24) ;  /* 0x0000000000408947 */ /* 0x01cfea0003800000 */
[----:B------:R-:W-:Y:S01]  /*19e0*/  MOV R0, 0x0 ;  /* 0x0000000000007802 */ /* 0x000fe20000000f00 */
        /* <DEDUP_REMOVED lines=15> */
.L_x_24:
[----:B------:R-:W-:Y:S05]  /*1ae0*/  BSYNC B6 ;  /* 0x0000000000067941 */ /* 0x000fea0003800000 */
.L_x_23:
[----:B------:R-:W-:Y:S01]  /*1af0*/  SHF.R.U64 R0, R24, 0x3, R25 ;  /* 0x0000000318007819 */ /* 0x000fe20000001219 */
[C---:B------:R-:W-:Y:S01]  /*1b00*/  IMAD.SHL.U32 R5, R26.reuse, 0x10, RZ ;  /* 0x000000101a057824 */ /* 0x040fe200078e00ff */
[----:B------:R-:W-:Y:S01]  /*1b10*/  LOP3.LUT R7, R26, 0xf0f0f0f0, RZ, 0xc0, !PT ;  /* 0xf0f0f0f01a077812 */ /* 0x000fe200078ec0ff */
[----:B------:R-:W-:Y:S05]  /*1b20*/  WARPSYNC.ALL ;  /* 0x0000000000007948 */ /* 0x000fea0003800000 */
[----:B------:R-:W-:Y:S02]  /*1b30*/  IADD3 R0, R167, UR42, R0 ;  /* 0x0000002aa7007c10 */ /* 0x000fe4000fffe000 */
[----:B------:R-:W-:-:S02]  /*1b40*/  LOP3.LUT R5, R5, 0xf0f0f0f0, RZ, 0xc0, !PT ;  /* 0xf0f0f0f005057812 */ /* 0x000fc400078ec0ff */
[C---:B------:R-:W-:Y:S01]  /*1b50*/  PRMT R8, R7.reuse, 0xba98, R7 ;  /* 0x0000ba9807087816 */ /* 0x040fe20000000007 */
[----:B------:R-:W-:Y:S03]  /*1b60*/  LDS.U16 R173, [R0+0x200] ;  /* 0x0002000000ad7984 */ /* 0x000fe60000000400 */
[----:B------:R-:W-:Y:S01]  /*1b70*/  LOP3.LUT R8, R8, 0xf0f0f0f0, RZ, 0xc0, !PT ;  /* 0xf0f0f0f008087812 */ /* 0x000fe200078ec0ff */
[----:B------:R-:W0:Y:S03]  /*1b80*/  LDS.U16 R4, [R0] ;  /* 0x0000000000047984 */ /* 0x000e260000000400 */
[----:B------:R-:W-:Y:S01]  /*1b90*/  LEA.HI R7, R7, R8, RZ, 0x1c ;  /* 0x0000000807077211 */ /* 0x000fe200078fe0ff */
[----:B------:R-:W-:Y:S04]  /*1ba0*/  LDS.U16 R174, [R0+0x208] ;  /* 0x0002080000ae7984 */ /* 0x000fe80000000400 */
[----:B------:R1:W2:Y:S02]  /*1bb0*/  LDS.U16 R3, [R0+0x8] ;  /* 0x0000080000037984 */ /* 0x0002a40000000400 */
[----:B-1----:R-:W-:-:S04]  /*1bc0*/  PRMT R0, R27, 0x5410, R28 ;  /* 0x000054101b007816 */ /* 0x002fc8000000001c */
[C---:B------:R-:W-:Y:S01]  /*1bd0*/  LOP3.LUT R10, R0.reuse, 0xf0f0f0f0, RZ, 0xc0, !PT ;  /* 0xf0f0f0f0000a7812 */ /* 0x040fe200078ec0ff */
[----:B------:R-:W-:-:S03]  /*1be0*/  IMAD.SHL.U32 R6, R0, 0x10, RZ ;  /* 0x0000001000067824 */ /* 0x000fc600078e00ff */
[----:B------:R-:W-:Y:S02]  /*1bf0*/  PRMT R11, R10, 0xba98, R10 ;  /* 0x0000ba980a0b7816 */ /* 0x000fe4000000000a */
[----:B------:R-:W-:Y:S02]  /*1c00*/  LOP3.LUT R9, R6, 0xf0f0f0f0, RZ, 0xc0, !PT ;  /* 0xf0f0f0f006097812 */ /* 0x000fe400078ec0ff */
[----:B------:R-:W-:Y:S02]  /*1c10*/  PRMT R6, R5, 0xba98, R5 ;  /* 0x0000ba9805067816 */ /* 0x000fe40000000005 */
[----:B------:R-:W-:Y:S02]  /*1c20*/  PRMT R0, R9, 0xba98, R9 ;  /* 0x0000ba9809007816 */ /* 0x000fe40000000009 */
[----:B------:R-:W-:Y:S02]  /*1c30*/  LOP3.LUT R6, R6, 0xf0f0f0f0, RZ, 0xc0, !PT ;  /* 0xf0f0f0f006067812 */ /* 0x000fe400078ec0ff */
[----:B------:R-:W-:-:S02]  /*1c40*/  LOP3.LUT R11, R11, 0xf0f0f0f0, RZ, 0xc0, !PT ;  /* 0xf0f0f0f00b0b7812 */ /* 0x000fc400078ec0ff */
[----:B------:R-:W-:Y:S02]  /*1c50*/  LOP3.LUT R0, R0, 0xf0f0f0f0, RZ, 0xc0, !PT ;  /* 0xf0f0f0f000007812 */ /* 0x000fe400078ec0ff */
[----:B------:R-:W-:Y:S02]  /*1c60*/  LEA.HI R6, R5, R6, RZ, 0x1c ;  /* 0x0000000605067211 */ /* 0x000fe400078fe0ff */
[----:B------:R-:W-:Y:S02]  /*1c70*/  LEA.HI R11, R10, R11, RZ, 0x1c ;  /* 0x0000000b0a0b7211 */ /* 0x000fe400078fe0ff */
[----:B------:R-:W-:Y:S02]  /*1c80*/  LEA.HI R0, R9, R0, RZ, 0x1c ;  /* 0x0000000009007211 */ /* 0x000fe400078fe0ff */
[C-C-:B------:R-:W-:Y:S02]  /*1c90*/  PRMT R156, R6.reuse, 0x5140, R7.reuse ;  /* 0x00005140069c7816 */ /* 0x140fe40000000007 */
[----:B------:R-:W-:-:S02]  /*1ca0*/  PRMT R157, R6, 0x7362, R7 ;  /* 0x00007362069d7816 */ /* 0x000fc40000000007 */
[C-C-:B------:R-:W-:Y:S02]  /*1cb0*/  PRMT R158, R0.reuse, 0x5140, R11.reuse ;  /* 0x00005140009e7816 */ /* 0x140fe4000000000b */
[----:B------:R-:W-:Y:S02]  /*1cc0*/  PRMT R159, R0, 0x7362, R11 ;  /* 0x00007362009f7816 */ /* 0x000fe4000000000b */
[----:B0-----:R-:W-:Y:S02]  /*1cd0*/  PRMT R173, R4, 0x5410, R173 ;  /* 0x0000541004ad7816 */ /* 0x001fe400000000ad */
[----:B--2---:R-:W-:Y:S01]  /*1ce0*/  PRMT R174, R3, 0x5410, R174 ;  /* 0x0000541003ae7816 */ /* 0x004fe200000000ae */
[----:B------:R-:W-:Y:S01]  /*1cf0*/  UIADD3 UR4, UR42, 0x6800, URZ ;  /* 0x000068002a047890 */ /* 0x000fe2000fffe03f */
[----:B------:R-:W-:Y:S01]  /*1d00*/  WARPGROUP.ARRIVE ;  /* 0x00000000000079c5 */ /* 0x000fe20000000000 */
[----:B------:R-:W-:Y:S01]  /*1d10*/  UMOV UR7, 0x40000040 ;  /* 0x4000004000077882 */ /* 0x000fe20000000000 */
[----:B------:R-:W-:Y:S01]  /*1d20*/  IMAD.MOV.U32 R172, RZ, RZ, 0x40 ;  /* 0x00000040ffac7424 */ /* 0x000fe200078e00ff */
[----:B------:R-:W-:Y:S01]  /*1d30*/  USHF.R.U32.HI UR4, URZ, 0x4, UR4 ;  /* 0x000000043f047899 */ /* 0x000fe20008011604 */
[----:B------:R-:W-:Y:S01]  /*1d40*/  LOP3.LUT P0, RZ, R178, 0x2, RZ, 0xc0, !PT ;  /* 0x00000002b2ff7812 */ /* 0x000fe2000780c0ff */
[----:B------:R-:W-:Y:S02]  /*1d50*/  BSSY B6, `(.L_x_25) ;  /* 0x000001c000067945 */ /* 0x000fe40003800000 */
[----:B------:R-:W-:Y:S01]  /*1d60*/  ULOP3.LUT UR4, UR4, 0x3fff, URZ, 0xc0, !UPT ;  /* 0x00003fff04047892 */ /* 0x000fe2000f8ec03f */
[----:B------:R-:W-:-:S03]  /*1d70*/  SEL R172, R172, 0xffffffc0, !P0 ;  /* 0xffffffc0acac7807 */ /* 0x000fc60004000000 */
[----:B------:R-:W-:Y:S02]  /*1d80*/  ULOP3.LUT UR48, UR4, 0x10000, URZ, 0xfc, !UPT ;  /* 0x0001000004307892 */ /* 0x000fe4000f8efc3f */
[----:B------:R-:W-:Y:S02]  /*1d90*/  IMAD.IADD R176, R160, 0x1, R172 ;  /* 0x00000001a0b07824 */ /* 0x000fe400078e02ac */
[----:B------:R-:W-:Y:S02]  /*1da0*/  ULEA UR51, UR50, UR48, 0xb ;  /* 0x0000003032337291 */ /* 0x000fe4000f8e583f */
[----:B------:R-:W-:-:S05]  /*1db0*/  IMAD.WIDE R164, R176, 0x4, RZ ;  /* 0x00000004b0a47825 */ /* 0x000fca00078e02ff */
[----:B------:R-:W-:Y:S01]  /*1dc0*/  UMOV UR6, UR51 ;  /* 0x0000003300067c82 */ /* 0x000fe20008000000 */
[----:B------:R-:W-:Y:S01]  /*1dd0*/  LOP3.LUT P0, RZ, R164, 0x4, RZ, 0xc0, !PT ;  /* 0x00000004a4ff7812 */ /* 0x000fe2000780c0ff */
[----:B------:R-:W-:Y:S03]  /*1de0*/  IGMMA.64x256x32.S8.S8 R24, R156, gdesc[UR4], RZ, !UPT, gsb0 ;  /* 0x066000049c187df1 */ /* 0x000fe6000c0410ff */
[----:B------:R-:W-:-:S09]  /*1df0*/  WARPGROUP.DEPBAR.LE gsb0, 0x0 ;  /* 0x00008000000079c5 */ /* 0x000fd20000010000 */
[----:B------:R-:W-:Y:S05]  /*1e00*/  @!P0 BRA `(.L_x_26) ;  /* 0x0000000000408947 */ /* 0x000fea0003800000 */
        /* <DEDUP_REMOVED lines=16> */
.L_x_26:
[----:B------:R-:W-:Y:S05]  /*1f10*/  BSYNC B6 ;  /* 0x0000000000067941 */ /* 0x000fea0003800000 */
.L_x_25:
[C---:B------:R-:W-:Y:S01]  /*1f20*/  IMAD.SHL.U32 R0, R173.reuse, 0x10, RZ ;  /* 0x00000010ad007824 */ /* 0x040fe200078e00ff */
[----:B------:R-:W-:Y:S01]  /*1f30*/  LOP3.LUT R4, R173, 0xf0f0f0f0, RZ, 0xc0, !PT ;  /* 0xf0f0f0f0ad047812 */ /* 0x000fe200078ec0ff */
[C---:B------:R-:W-:Y:S01]  /*1f40*/  IMAD.SHL.U32 R3, R174.reuse, 0x10, RZ ;  /* 0x00000010ae037824 */ /* 0x040fe200078e00ff */
[----:B------:R-:W-:Y:S01]  /*1f50*/  LOP3.LUT R8, R174, 0xf0f0f0f0, RZ, 0xc0, !PT ;  /* 0xf0f0f0f0ae087812 */ /* 0x000fe200078ec0ff */
[----:B------:R-:W-:Y:S05]  /*1f60*/  WARPSYNC.ALL ;  /* 0x0000000000007948 */ /* 0x000fea0003800000 */
[----:B------:R-:W-:Y:S01]  /*1f70*/  LOP3.LUT R0, R0, 0xf0f0f0f0, RZ, 0xc0, !PT ;  /* 0xf0f0f0f000007812 */ /* 0x000fe200078ec0ff */
[----:B------:R-:W-:Y:S01]  /*1f80*/  UIADD3 UR6, UR51, 0x2, URZ ;  /* 0x0000000233067890 */ /* 0x000fe2000fffe03f */
[----:B------:R-:W-:Y:S01]  /*1f90*/  LOP3.LUT R6, R3, 0xf0f0f0f0, RZ, 0xc0, !PT ;  /* 0xf0f0f0f003067812 */ /* 0x000fe200078ec0ff */
[----:B------:R-:W-:Y:S01]  /*1fa0*/  UMOV UR7, 0x40000040 ;  /* 0x4000004000077882 */ /* 0x000fe20000000000 */
[----:B------:R-:W-:Y:S01]  /*1fb0*/  PRMT R5, R4, 0xba98, R4 ;  /* 0x0000ba9804057816 */ /* 0x000fe20000000004 */
[----:B------:R-:W-:Y:S01]  /*1fc0*/  BSSY B6, `(.L_x_27) ;  /* 0x000002e000067945 */ /* 0x000fe20003800000 */
[----:B------:R-:W-:-:S02]  /*1fd0*/  PRMT R9, R8, 0xba98, R8 ;  /* 0x0000ba9808097816 */ /* 0x000fc40000000008 */
[----:B------:R-:W-:Y:S02]  /*1fe0*/  PRMT R3, R0, 0xba98, R0 ;  /* 0x0000ba9800037816 */ /* 0x000fe40000000000 */
[----:B------:R-:W-:Y:S02]  /*1ff0*/  PRMT R7, R6, 0xba98, R6 ;  /* 0x0000ba9806077816 */ /* 0x000fe40000000006 */
[----:B------:R-:W-:Y:S02]  /*2000*/  LOP3.LUT R5, R5, 0xf0f0f0f0, RZ, 0xc0, !PT ;  /* 0xf0f0f0f005057812 */ /* 0x000fe400078ec0ff */
[----:B------:R-:W-:Y:S02]  /*2010*/  LOP3.LUT R9, R9, 0xf0f0f0f0, RZ, 0xc0, !PT ;  /* 0xf0f0f0f009097812 */ /* 0x000fe400078ec0ff */
[----:B------:R-:W-:Y:S02]  /*2020*/  LOP3.LUT R3, R3, 0xf0f0f0f0, RZ, 0xc0, !PT ;  /* 0xf0f0f0f003037812 */ /* 0x000fe400078ec0ff */
[----:B------:R-:W-:-:S02]  /*2030*/  LOP3.LUT R7, R7, 0xf0f0f0f0, RZ, 0xc0, !PT ;  /* 0xf0f0f0f007077812 */ /* 0x000fc400078ec0ff */
[----:B------:R-:W-:Y:S02]  /*2040*/  LEA.HI R4, R4, R5, RZ, 0x1c ;  /* 0x0000000504047211 */ /* 0x000fe400078fe0ff */
[----:B------:R-:W-:Y:S02]  /*2050*/  LEA.HI R8, R8, R9, RZ, 0x1c ;  /* 0x0000000908087211 */ /* 0x000fe400078fe0ff */
[----:B------:R-:W-:Y:S02]  /*2060*/  LEA.HI R3, R0, R3, RZ, 0x1c ;  /* 0x0000000300037211 */ /* 0x000fe400078fe0ff */
[----:B------:R-:W-:Y:S02]  /*2070*/  LEA.HI R7, R6, R7, RZ, 0x1c ;  /* 0x0000000706077211 */ /* 0x000fe400078fe0ff */
[C-C-:B------:R-:W-:Y:S02]  /*2080*/  PRMT R160, R3.reuse, 0x5140, R4.reuse ;  /* 0x0000514003a07816 */ /* 0x140fe40000000004 */
[----:B------:R-:W-:-:S02]  /*2090*/  PRMT R161, R3, 0x7362, R4 ;  /* 0x0000736203a17816 */ /* 0x000fc40000000004 */
[C-C-:B------:R-:W-:Y:S02]  /*20a0*/  PRMT R162, R7.reuse, 0x5140, R8.reuse ;  /* 0x0000514007a27816 */ /* 0x140fe40000000008 */
[----:B------:R-:W-:Y:S02]  /*20b0*/  PRMT R163, R7, 0x7362, R8 ;  /* 0x0000736207a37816 */ /* 0x000fe40000000008 */
[----:B------:R-:W-:Y:S01]  /*20c0*/  SHF.R.U64 R0, R164, 0x3, R165 ;  /* 0x00000003a4007819 */ /* 0x000fe200000012a5 */
[----:B------:R-:W-:Y:S01]  /*20d0*/  IMAD.IADD R164, R171, 0x1, R176 ;  /* 0x00000001aba47824 */ /* 0x000fe200078e02b0 */
[----:B------:R-:W-:Y:S02]  /*20e0*/  WARPGROUP.ARRIVE ;  /* 0x00000000000079c5 */ /* 0x000fe40000000000 */
[----:B------:R-:W-:Y:S01]  /*20f0*/  IADD3 R0, R167, UR42, R0 ;  /* 0x0000002aa7007c10 */ /* 0x000fe2000fffe000 */
[----:B------:R-:W-:-:S03]  /*2100*/  IMAD.WIDE R164, R164, 0x4, RZ ;  /* 0x00000004a4a47825 */ /* 0x000fc600078e02ff */
[----:B------:R-:W-:Y:S01]  /*2110*/  IGMMA.64x256x32.S8.S8 R24, R160, gdesc[UR4], R24, gsb0 ;  /* 0x06600004a0187df1 */ /* 0x000fe20008041018 */
[----:B------:R-:W-:Y:S02]  /*2120*/  LOP3.LUT P0, RZ, R164, 0x4, RZ, 0xc0, !PT ;  /* 0x00000004a4ff7812 */ /* 0x000fe4000780c0ff */
[----:B------:R-:W-:Y:S02]  /*2130*/  WARPGROUP.DEPBAR.LE gsb0, 0x0 ;  /* 0x00008000000079c5 */ /* 0x000fe40000010000 */
[----:B------:R-:W-:Y:S04]  /*2140*/  LDS.U16 R3, [R0+0x200] ;  /* 0x0002000000037984 */ /* 0x000fe80000000400 */
[----:B------:R-:W0:Y:S04]  /*2150*/  LDS.U16 R4, [R0] ;  /* 0x0000000000047984 */ /* 0x000e280000000400 */
[----:B------:R1:W2:Y:S04]  /*2160*/  LDS.U16 R161, [R0+0x8] ;  /* 0x0000080000a17984 */ /* 0x0002a80000000400 */
[----:B------:R1:W3:Y:S01]  /*2170*/  LDS.U16 R162, [R0+0x208] ;  /* 0x0002080000a27984 */ /* 0x0002e20000000400 */
[----:B0-----:R-:W-:Y:S01]  /*2180*/  PRMT R160, R4, 0x5410, R3 ;  /* 0x0000541004a07816 */ /* 0x001fe20000000003 */
[----:B-1----:R-:W-:Y:S06]  /*2190*/  @!P0 BRA `(.L_x_28) ;  /* 0x0000000000408947 */ /* 0x002fec0003800000 */
        /* <DEDUP_REMOVED lines=15> */
[----:B-123-5:R-:W-:Y:S05]  /*2290*/  CALL.ABS.NOINC R14 ;  /* 0x000000000e007343 */ /* 0x02efea0003c00000 */
.L_x_28:
[----:B------:R-:W-:Y:S05]  /*22a0*/  BSYNC B6 ;  /* 0x0000000000067941 */ /* 0x000fea0003800000 */
.L_x_27:
[----:B--23--:R-:W-:Y:S01]  /*22b0*/  PRMT R3, R161, 0x5410, R162 ;  /* 0x00005410a1037816 */ /* 0x00cfe200000000a2 */
[C---:B------:R-:W-:Y:S01]  /*22c0*/  IMAD.SHL.U32 R0, R160.reuse, 0x10, RZ ;  /* 0x00000010a0007824 */ /* 0x040fe200078e00ff */
[----:B------:R-:W-:Y:S01]  /*22d0*/  LOP3.LUT R4, R160, 0xf0f0f0f0, RZ, 0xc0, !PT ;  /* 0xf0f0f0f0a0047812 */ /* 0x000fe200078ec0ff */
[----:B------:R-:W-:Y:S05]  /*22e0*/  WARPSYNC.ALL ;  /* 0x0000000000007948 */ /* 0x000fea0003800000 */
[C---:B------:R-:W-:Y:S01]  /*22f0*/  IMAD.SHL.U32 R5, R3.reuse, 0x10, RZ ;  /* 0x0000001003057824 */ /* 0x040fe200078e00ff */
[----:B------:R-:W-:Y:S01]  /*2300*/  LOP3.LUT R0, R0, 0xf0f0f0f0, RZ, 0xc0, !PT ;  /* 0xf0f0f0f000007812 */ /* 0x000fe200078ec0ff */
[----:B------:R-:W-:Y:S01]  /*2310*/  UIADD3 UR6, UR51, 0x4, URZ ;  /* 0x0000000433067890 */ /* 0x000fe2000fffe03f */
[----:B------:R-:W-:Y:S01]  /*2320*/  LOP3.LUT R8, R3, 0xf0f0f0f0, RZ, 0xc0, !PT ;  /* 0xf0f0f0f003087812 */ /* 0x000fe200078ec0ff */
[----:B------:R-:W-:Y:S01]  /*2330*/  UMOV UR7, 0x40000040 ;  /* 0x4000004000077882 */ /* 0x000fe20000000000 */
[----:B------:R-:W-:-:S02]  /*2340*/  LOP3.LUT R6, R5, 0xf0f0f0f0, RZ, 0xc0, !PT ;  /* 0xf0f0f0f005067812 */ /* 0x000fc400078ec0ff */
[----:B------:R-:W-:Y:S02]  /*2350*/  PRMT R5, R4, 0xba98, R4 ;  /* 0x0000ba9804057816 */ /* 0x000fe40000000004 */
[----:B------:R-:W-:Y:S02]  /*2360*/  PRMT R3, R0, 0xba98, R0 ;  /* 0x0000ba9800037816 */ /* 0x000fe40000000000 */
[----:B------:R-:W-:Y:S02]  /*2370*/  PRMT R9, R8, 0xba98, R8 ;  /* 0x0000ba9808097816 */ /* 0x000fe40000000008 */
[----:B------:R-:W-:Y:S02]  /*2380*/  PRMT R7, R6, 0xba98, R6 ;  /* 0x0000ba9806077816 */ /* 0x000fe40000000006 */
[----:B------:R-:W-:Y:S02]  /*2390*/  LOP3.LUT R5, R5, 0xf0f0f0f0, RZ, 0xc0, !PT ;  /* 0xf0f0f0f005057812 */ /* 0x000fe400078ec0ff */
[----:B------:R-:W-:-:S02]  /*23a0*/  LOP3.LUT R3, R3, 0xf0f0f0f0, RZ, 0xc0, !PT ;  /* 0xf0f0f0f003037812 */ /* 0x000fc400078ec0ff */
[----:B------:R-:W-:Y:S02]  /*23b0*/  LOP3.LUT R9, R9, 0xf0f0f0f0, RZ, 0xc0, !PT ;  /* 0xf0f0f0f009097812 */ /* 0x000fe400078ec0ff */
[----:B------:R-:W-:Y:S02]  /*23c0*/  LOP3.LUT R7, R7, 0xf0f0f0f0, RZ, 0xc0, !PT ;  /* 0xf0f0f0f007077812 */ /* 0x000fe400078ec0ff */
[----:B------:R-:W-:Y:S02]  /*23d0*/  LEA.HI R4, R4, R5, RZ, 0x1c ;  /* 0x0000000504047211 */ /* 0x000fe400078fe0ff */
[----:B------:R-:W-:Y:S02]  /*23e0*/  LEA.HI R3, R0, R3, RZ, 0x1c ;  /* 0x0000000300037211 */ /* 0x000fe400078fe0ff */
[----:B------:R-:W-:Y:S02]  /*23f0*/  LEA.HI R8, R8, R9, RZ, 0x1c ;  /* 0x0000000908087211 */ /* 0x000fe400078fe0ff */
[----:B------:R-:W-:-:S02]  /*2400*/  LEA.HI R7, R6, R7, RZ, 0x1c ;  /* 0x0000000706077211 */ /* 0x000fc400078fe0ff */
[C-C-:B------:R-:W-:Y:S02]  /*2410*/  PRMT R160, R3.reuse, 0x5140, R4.reuse ;  /* 0x0000514003a07816 */ /* 0x140fe40000000004 */
[----:B------:R-:W-:Y:S02]  /*2420*/  PRMT R161, R3, 0x7362, R4 ;  /* 0x0000736203a17816 */ /* 0x000fe40000000004 */
[C-C-:B------:R-:W-:Y:S02]  /*2430*/  PRMT R162, R7.reuse, 0x5140, R8.reuse ;  /* 0x0000514007a27816 */ /* 0x140fe40000000008 */
[----:B------:R-:W-:Y:S02]  /*2440*/  PRMT R163, R7, 0x7362, R8 ;  /* 0x0000736207a37816 */ /* 0x000fe40000000008 */
[----:B------:R-:W-:Y:S02]  /*2450*/  SHF.R.U64 R0, R164, 0x3, R165 ;  /* 0x00000003a4007819 */ /* 0x000fe400000012a5 */
[----:B------:R-:W-:-:S02]  /*2460*/  WARPGROUP.ARRIVE ;  /* 0x00000000000079c5 */ /* 0x000fc40000000000 */
[----:B------:R-:W-:-:S04]  /*2470*/  IADD3 R0, R167, UR42, R0 ;  /* 0x0000002aa7007c10 */ /* 0x000fc8000fffe000 */
[----:B------:R-:W-:Y:S01]  /*2480*/  IGMMA.64x256x32.S8.S8 R24, R160, gdesc[UR4], R24, gsb0 ;  /* 0x06600004a0187df1 */ /* 0x000fe20008041018 */
[----:B------:R-:W-:Y:S01]  /*2490*/  UIADD3 UR6, UR51, 0x6, URZ ;  /* 0x0000000633067890 */ /* 0x000fe2000fffe03f */
[----:B------:R-:W-:Y:S01]  /*24a0*/  UMOV UR7, 0x40000040 ;  /* 0x4000004000077882 */ /* 0x000fe20000000000 */
[----:B------:R-:W-:Y:S02]  /*24b0*/  WARPGROUP.DEPBAR.LE gsb0, 0x0 ;  /* 0x00008000000079c5 */ /* 0x000fe40000010000 */
[----:B------:R-:W-:Y:S04]  /*24c0*/  LDS.U16 R3, [R0+0x200] ;  /* 0x0002000000037984 */ /* 0x000fe80000000400 */
[----:B------:R-:W0:Y:S04]  /*24d0*/  LDS.U16 R4, [R0] ;  /* 0x0000000000047984 */ /* 0x000e280000000400 */
[----:B------:R-:W-:Y:S04]  /*24e0*/  LDS.U16 R5, [R0+0x208] ;  /* 0x0002080000057984 */ /* 0x000fe80000000400 */
[----:B------:R-:W1:Y:S01]  /*24f0*/  LDS.U16 R6, [R0+0x8] ;  /* 0x0000080000067984 */ /* 0x000e620000000400 */
[----:B0-----:R-:W-:-:S05]  /*2500*/  PRMT R3, R4, 0x5410, R3 ;  /* 0x0000541004037816 */ /* 0x001fca0000000003 */
[C---:B------:R-:W-:Y:S01]  /*2510*/  IMAD.SHL.U32 R4, R3.reuse, 0x10, RZ ;  /* 0x0000001003047824 */ /* 0x040fe200078e00ff */
[----:B-1----:R-:W-:Y:S02]  /*2520*/  PRMT R5, R6, 0x5410, R5 ;  /* 0x0000541006057816 */ /* 0x002fe40000000005 */
[----:B------:R-:W-:Y:S02]  /*2530*/  LOP3.LUT R6, R3, 0xf0f0f0f0, RZ, 0xc0, !PT ;  /* 0xf0f0f0f003067812 */ /* 0x000fe400078ec0ff */
[----:B------:R-:W-:Y:S01]  /*2540*/  LOP3.LUT R4, R4, 0xf0f0f0f0, RZ, 0xc0, !PT ;  /* 0xf0f0f0f004047812 */ /* 0x000fe200078ec0ff */
[C---:B------:R-:W-:Y:S01]  /*2550*/  IMAD.SHL.U32 R7, R5.reuse, 0x10, RZ ;  /* 0x0000001005077824 */ /* 0x040fe200078e00ff */
[----:B------:R-:W-:Y:S02]  /*2560*/  LOP3.LUT R8, R5, 0xf0f0f0f0, RZ, 0xc0, !PT ;  /* 0xf0f0f0f005087812 */ /* 0x000fe400078ec0ff */
[----:B------:R-:W-:Y:S02]  /*2570*/  PRMT R5, R6, 0xba98, R6 ;  /* 0x0000ba9806057816 */ /* 0x000fe40000000006 */
[----:B------:R-:W-:-:S02]  /*2580*/  LOP3.LUT R7, R7, 0xf0f0f0f0, RZ, 0xc0, !PT ;  /* 0xf0f0f0f007077812 */ /* 0x000fc400078ec0ff */
[----:B------:R-:W-:Y:S02]  /*2590*/  PRMT R3, R4, 0xba98, R4 ;  /* 0x0000ba9804037816 */ /* 0x000fe40000000004 */
[----:B------:R-:W-:Y:S02]  /*25a0*/  PRMT R9, R8, 0xba98, R8 ;  /* 0x0000ba9808097816 */ /* 0x000fe40000000008 */
[----:B------:R-:W-:Y:S02]  /*25b0*/  PRMT R0, R7, 0xba98, R7 ;  /* 0x0000ba9807007816 */ /* 0x000fe40000000007 */
[----:B------:R-:W-:Y:S02]  /*25c0*/  LOP3.LUT R5, R5, 0xf0f0f0f0, RZ, 0xc0, !PT ;  /* 0xf0f0f0f005057812 */ /* 0x000fe400078ec0ff */
[----:B------:R-:W-:Y:S02]  /*25d0*/  LOP3.LUT R3, R3, 0xf0f0f0f0, RZ, 0xc0, !PT ;  /* 0xf0f0f0f003037812 */ /* 0x000fe400078ec0ff */
[----:B------:R-:W-:-:S02]  /*25e0*/  LOP3.LUT R9, R9, 0xf0f0f0f0, RZ, 0xc0, !PT ;  /* 0xf0f0f0f009097812 */ /* 0x000fc400078ec0ff */
[----:B------:R-:W-:Y:S02]  /*25f0*/  LOP3.LUT R0, R0, 0xf0f0f0f0, RZ, 0xc0, !PT ;  /* 0xf0f0f0f000007812 */ /* 0x000fe400078ec0ff */
[----:B------:R-:W-:Y:S02]  /*2600*/  LEA.HI R6, R6, R5, RZ, 0x1c ;  /* 0x0000000506067211 */ /* 0x000fe400078fe0ff */
[----:B------:R-:W-:Y:S02]  /*2610*/  LEA.HI R3, R4, R3, RZ, 0x1c ;  /* 0x0000000304037211 */ /* 0x000fe400078fe0ff */
[----:B------:R-:W-:Y:S02]  /*2620*/  LEA.HI R9, R8, R9, RZ, 0x1c ;  /* 0x0000000908097211 */ /* 0x000fe400078fe0ff */
[----:B------:R-:W-:Y:S02]  /*2630*/  LEA.HI R0, R7, R0, RZ, 0x1c ;  /* 0x0000000007007211 */ /* 0x000fe400078fe0ff */
[----:B------:R-:W-:-:S02]  /*2640*/  PRMT R160, R3, 0x5140, R6 ;  /* 0x0000514003a07816 */ /* 0x000fc40000000006 */
[----:B------:R-:W-:Y:S02]  /*2650*/  PRMT R161, R3, 0x7362, R6 ;  /* 0x0000736203a17816 */ /* 0x000fe40000000006 */
[C-C-:B------:R-:W-:Y:S02]  /*2660*/  PRMT R162, R0.reuse, 0x5140, R9.reuse ;  /* 0x0000514000a27816 */ /* 0x140fe40000000009 */
[----:B------:R-:W-:Y:S02]  /*2670*/  PRMT R163, R0, 0x7362, R9 ;  /* 0x0000736200a37816 */ /* 0x000fe40000000009 */
[----:B------:R-:W0:Y:S02]  /*2680*/  LDC R0, c[0x0][0x28c] ;  /* 0x0000a300ff007b82 */ /* 0x000e240000000800 */
[----:B------:R-:W-:-:S06]  /*2690*/  WARPGROUP.ARRIVE ;  /* 0x00000000000079c5 */ /* 0x000fcc0000000000 */
[----:B------:R-:W-:Y:S01]  /*26a0*/  IGMMA.64x256x32.S8.S8 R24, R160, gdesc[UR4], R24, gsb0 ;  /* 0x06600004a0187df1 */ /* 0x000fe20008041018 */
[----:B0-----:R-:W-:Y:S02]  /*26b0*/  ISETP.GE.AND P0, PT, R0, 0x81, PT ;  /* 0x000000810000780c */ /* 0x001fe40003f06270 */
[----:B------:R-:W-:-:S11]  /*26c0*/  WARPGROUP.DEPBAR.LE gsb0, 0x0 ;  /* 0x00008000000079c5 */ /* 0x000fd60000010000 */
[----:B------:R-:W-:Y:S05]  /*26d0*/  @!P0 BRA `(.L_x_29) ;  /* 0x0000000400488947 */ /* 0x000fea0003800000 */
[----:B------:R-:W-:-:S13]  /*26e0*/  ISETP.NE.AND P6, PT, R180, 0x3, PT ;  /* 0x00000003b400780c */ /* 0x000fda0003fc5270 */
[----:B------:R-:W-:Y:S05]  /*26f0*/  @!P6 BRA `(.L_x_30) ;  /* 0x000000000004e947 */ /* 0x000fea0003800000 */
[----:B------:R-:W-:Y:S01]  /*2700*/  BPT.TRAP 0x1 ;  /* 0x000000040000795c */ /* 0x000fe20000300000 */
.L_x_30:
[----:B------:R-:W-:-:S13]  /*2710*/  LOP3.LUT P0, RZ, R23, 0x4, RZ, 0xc0, !PT ;  /* 0x0000000417ff7812 */ /* 0x000fda000780c0ff */
[----:B------:R-:W-:Y:S05]  /*2720*/  @P0 BRA `(.L_x_31) ;  /* 0x0000000000280947 */ /* 0x000fea0003800000 */
[----:B------:R-:W-:-:S04]  /*2730*/  UIADD3 UR4, UR50, 0x1, URZ ;  /* 0x0000000132047890 */ /* 0x000fc8000fffe03f */
[----:B------:R-:W-:-:S04]  /*2740*/  UISETP.NE.AND UP0, UPT, UR4, 0x6, UPT ;  /* 0x000000060400788c */ /* 0x000fc8000bf05270 */
[----:B------:R-:W-:Y:S02]  /*2750*/  USEL UR5, URZ, 0x1, UP0 ;  /* 0x000000013f057887 */ /* 0x000fe40008000000 */
[----:B------:R-:W-:Y:S02]  /*2760*/  USEL UR4, UR4, URZ, UP0 ;  /* 0x0000003f04047287 */ /* 0x000fe40008000000 */
[----:B------:R-:W-:Y:S02]  /*2770*/  ULOP3.LUT UR5, UR49, UR5, URZ, 0x3c, !UPT ;  /* 0x0000000531057292 */ /* 0x000fe4000f8e3c3f */
[----:B------:R-:W-:-:S04]  /*2780*/  ULEA UR4, UR4, UR42, 0x3 ;  /* 0x0000002a04047291 */ /* 0x000fc8000f8e183f */
[----:B------:R-:W-:-:S05]  /*2790*/  IMAD.U32 R0, RZ, RZ, UR5 ;  /* 0x00000005ff007e24 */ /* 0x000fca000f8e00ff */
[----:B------:R-:W-:-:S04]  /*27a0*/  SHF.L.U32 R0, R0, 0x1f, RZ ;  /* 0x0000001f00007819 */ /* 0x000fc800000006ff */
[----:B------:R-:W0:Y:S02]  /*27b0*/  SYNCS.PHASECHK.TRANS64.TRYWAIT P0, [UR4], R0 ;  /* 0x00000000ff0075a7 */ /* 0x000e240008000144 */
[----:B0-----:R-:W-:Y:S05]  /*27c0*/  @!P0 BRA `(.L_x_32) ;  /* 0x000000a000288947 */ /* 0x001fea0003800000 */
.L_x_31:
[----:B------:R-:W-:Y:S01]  /*27d0*/  UIADD3 UR4, UR50, 0x1, URZ ;  /* 0x0000000132047890 */ /* 0x000fe2000fffe03f */
[----:B------:R-:W-:Y:S03]  /*27e0*/  BSSY B6, `(.L_x_33) ;  /* 0x0000021000067945 */ /* 0x000fe60003800000 */
[----:B------:R-:W-:-:S04]  /*27f0*/  UISETP.NE.AND UP0, UPT, UR4, 0x6, UPT ;  /* 0x000000060400788c */ /* 0x000fc8000bf05270 */
[----:B------:R-:W-:-:S04]  /*2800*/  USEL UR6, UR4, URZ, UP0 ;  /* 0x0000003f04067287 */ /* 0x000fc80008000000 */
[----:B------:R-:W-:-:S04]  /*2810*/  USHF.L.U32 UR6, UR6, 0xd, URZ ;  /* 0x0000000d06067899 */ /* 0x000fc8000800063f */
[----:B------:R-:W-:Y:S02]  /*2820*/  UIMAD.WIDE UR4, UR6, 0x4, URZ ;  /* 0x00000004060478a5 */ /* 0x000fe4000f8e023f */
[----:B------:R-:W-:Y:S02]  /*2830*/  VIADD R156, R171, UR6 ;  /* 0x00000006ab9c7c36 */ /* 0x000fe40008000000 */
[----:B------:R-:W-:Y:S02]  /*2840*/  USHF.R.U64 UR4, UR4, 0x3, UR5 ;  /* 0x0000000304047899 */ /* 0x000fe40008001205 */
[----:B------:R-:W-:-:S04]  /*2850*/  IMAD.WIDE R156, R156, 0x4, RZ ;  /* 0x000000049c9c7825 */ /* 0x000fc800078e02ff */
[----:B0-----:R-:W-:Y:S01]  /*2860*/  IMAD.U32 R0, RZ, RZ, UR4 ;  /* 0x00000004ff007e24 */ /* 0x001fe2000f8e00ff */
[----:B------:R-:W-:-:S04]  /*2870*/  LOP3.LUT P0, RZ, R156, 0x4, RZ, 0xc0, !PT ;  /* 0x000000049cff7812 */ /* 0x000fc8000780c0ff */
[----:B------:R-:W-:-:S05]  /*2880*/  IADD3 R0, R167, UR42, R0 ;  /* 0x0000002aa7007c10 */ /* 0x000fca000fffe000 */
        /* <DEDUP_REMOVED lines=22> */
.L_x_34:
[----:B------:R-:W-:Y:S05]  /*29f0*/  BSYNC B6 ;  /* 0x0000000000067941 */ /* 0x000fea0003800000 */
.L_x_33:
        /* <DEDUP_REMOVED lines=12> */
[----:B------:R2:W1:Y:S02]  /*2ac0*/  LDS.U16 R3, [R0+0x8] ;  /* 0x0000080000037984 */ /* 0x0004640000000400 */
[----:B--23--:R-:W-:-:S04]  /*2ad0*/  PRMT R0, R159, 0x5410, R160 ;  /* 0x000054109f007816 */ /* 0x00cfc800000000a0 */
        /* <DEDUP_REMOVED lines=17> */
[----:B-1----:R-:W-:-:S07]  /*2bf0*/  PRMT R174, R3, 0x5410, R174 ;  /* 0x0000541003ae7816 */ /* 0x002fce00000000ae */
.L_x_29:
[----:B------:R-:W-:-:S13]  /*2c00*/  ISETP.NE.AND P0, PT, RZ, UR39, PT ;  /* 0x00000027ff007c0c */ /* 0x000fda000bf05270 */
[----:B------:R-:W-:Y:S05]  /*2c10*/  @!P0 BRA `(.L_x_35) ;  /* 0x0000001800a88947 */ /* 0x000fea0003800000 */
[----:B------:R-:W-:Y:S02]  /*2c20*/  ULDC UR4, c[0x0][0x28c] ;  /* 0x0000a30000047ab9 */ /* 0x000fe40000000800 */
[----:B------:R-:W-:-:S06]  /*2c30*/  UISETP.GT.AND UP0, UPT, UR4, 0x100, UPT ;  /* 0x000001000400788c */ /* 0x000fcc000bf04270 */
[----:B------:R-:W-:-:S05]  /*2c40*/  PLOP3.LUT P0, PT, PT, PT, UP0, 0x80, 0x0 ;  /* 0x000000000000781c */ /* 0x000fca0003f0f008 */
[----:B------:R-:W-:Y:S02]  /*2c50*/  @!UP0 UIADD3 UR4, UR50, 0x1, URZ ;  /* 0x0000000132048890 */ /* 0x000fe4000fffe03f */
[----:B------:R-:W-:Y:S02]  /*2c60*/  @!UP0 UMOV UR51, UR50 ;  /* 0x0000003200338c82 */ /* 0x000fe40008000000 */
[----:B------:R-:W-:-:S04]  /*2c70*/  @!UP0 UISETP.NE.AND UP1, UPT, UR4, 0x6, UPT ;  /* 0x000000060400888c */ /* 0x000fc8000bf25270 */
[----:B------:R-:W-:-:S04]  /*2c80*/  @!UP0 USEL UR4, UR4, URZ, UP1 ;  /* 0x0000003f04048287 */ /* 0x000fc80008800000 */
[----:B------:R-:W-:Y:S02]  /*2c90*/  @!UP0 USHF.L.U32 UR5, UR4, 0xd, URZ ;  /* 0x0000000d04058899 */ /* 0x000fe4000800063f */
[----:B------:R-:W-:-:S04]  /*2ca0*/  @!P0 IMAD.U32 R177, RZ, RZ, UR4 ;  /* 0x00000004ffb18e24 */ /* 0x000fc8000f8e00ff */
[----:B------:R-:W-:Y:S01]  /*2cb0*/  @!P0 IMAD.U32 R161, RZ, RZ, UR5 ;  /* 0x00000005ffa18e24 */ /* 0x000fe2000f8e00ff */
[----:B------:R-:W-:Y:S06]  /*2cc0*/  @!P0 BRA `(.L_x_36) ;  /* 0x0000000c00ec8947 */ /* 0x000fec0003800000 */
[----:B------:R-:W-:Y:S01]  /*2cd0*/  UIADD3 UR4, UR50, 0x1, URZ ;  /* 0x0000000132047890 */ /* 0x000fe2000fffe03f */
[----:B------:R-:W-:Y:S01]  /*2ce0*/  IMAD.U32 R176, RZ, RZ, UR39 ;  /* 0x00000027ffb07e24 */ /* 0x000fe2000f8e00ff */
[----:B------:R-:W-:Y:S02]  /*2cf0*/  UMOV UR51, UR50 ;  /* 0x0000003200337c82 */ /* 0x000fe40008000000 */
[----:B------:R-:W-:-:S04]  /*2d00*/  UISETP.NE.AND UP0, UPT, UR4, 0x6, UPT ;  /* 0x000000060400788c */ /* 0x000fc8000bf05270 */
[----:B------:R-:W-:Y:S02]  /*2d10*/  USEL UR5, URZ, 0x1, UP0 ;  /* 0x000000013f057887 */ /* 0x000fe40008000000 */
[----:B------:R-:W-:Y:S02]  /*2d20*/  USEL UR4, UR4, URZ, UP0 ;  /* 0x0000003f04047287 */ /* 0x000fe40008000000 */
[----:B------:R-:W-:-:S04]  /*2d30*/  ULOP3.LUT UR5, UR49, UR5, URZ, 0x3c, !UPT ;  /* 0x0000000531057292 */ /* 0x000fc8000f8e3c3f */
[----:B------:R-:W-:Y:S02]  /*2d40*/  IMAD.U32 R179, RZ, RZ, UR4 ;  /* 0x00000004ffb37e24 */ /* 0x000fe4000f8e00ff */
[----:B------:R-:W-:-:S07]  /*2d50*/  IMAD.U32 R175, RZ, RZ, UR5 ;  /* 0x00000005ffaf7e24 */ /* 0x000fce000f8e00ff */
.L_x_47:
[----:B------:R-:W-:Y:S01]  /*2d60*/  IMAD.MOV.U32 R165, RZ, RZ, 0x40000040 ;  /* 0x40000040ffa57424 */ /* 0x000fe200078e00ff */
[----:B------:R-:W-:Y:S01]  /*2d70*/  LEA R164, R179, UR48, 0xb ;  /* 0x00000030b3a47c11 */ /* 0x000fe2000f8e58ff */
[----:B------:R-:W-:Y:S05]  /*2d80*/  YIELD ;  /* 0x0000000000007946 */ /* 0x000fea0003800000 */
[----:B------:R-:W-:Y:S05]  /*2d90*/  WARPSYNC.ALL ;  /* 0x0000000000007948 */ /* 0x000fea0003800000 */
[----:B------:R-:W-:Y:S01]  /*2da0*/  R2UR UR6, R164 ;  /* 0x00000000a40672ca */ /* 0x000fe200000e0000 */
[----:B------:R-:W-:Y:S01]  /*2db0*/  WARPGROUP.ARRIVE ;  /* 0x00000000000079c5 */ /* 0x000fe20000000000 */
[----:B------:R-:W-:Y:S01]  /*2dc0*/  R2UR UR7, R165 ;  /* 0x00000000a50772ca */ /* 0x000fe200000e0000 */
[----:B------:R-:W-:Y:S01]  /*2dd0*/  VIADD R177, R179, 0x1 ;  /* 0x00000001b3b17836 */ /* 0x000fe20000000000 */
[----:B------:R-:W-:-:S04]  /*2de0*/  ISETP.NE.AND P1, PT, R180, 0x3, PT ;  /* 0x00000003b400780c */ /* 0x000fc80003f25270 */
[----:B------:R-:W-:-:S04]  /*2df0*/  ISETP.NE.AND P0, PT, R177, 0x6, PT ;  /* 0x00000006b100780c */ /* 0x000fc80003f05270 */
[----:B------:R-:W-:Y:S02]  /*2e00*/  SEL R0, RZ, 0x1, P0 ;  /* 0x00000001ff007807 */ /* 0x000fe40000000000 */
[----:B------:R-:W-:Y:S01]  /*2e10*/  SEL R177, R177, RZ, P0 ;  /* 0x000000ffb1b17207 */ /* 0x000fe20000000000 */
[----:B------:R-:W-:Y:S01]  /*2e20*/  IGMMA.64x256x32.S8.S8 R24, R156, gdesc[UR4], R24, gsb0 ;  /* 0x066000049c187df1 */ /* 0x000fe20008041018 */
[----:B------:R-:W-:Y:S02]  /*2e30*/  LOP3.LUT R175, R175, R0, RZ, 0x3c, !PT ;  /* 0x00000000afaf7212 */ /* 0x000fe400078e3cff */
[----:B------:R-:W-:Y:S02]  /*2e40*/  WARPGROUP.DEPBAR.LE gsb0, 0x0 ;  /* 0x00008000000079c5 */ /* 0x000fe40000010000 */
[----:B------:R-:W-:Y:S05]  /*2e50*/  @!P1 BRA `(.L_x_37) ;  /* 0x0000000000049947 */ /* 0x000fea0003800000 */
[----:B------:R-:W-:Y:S01]  /*2e60*/  BPT.TRAP 0x1 ;  /* 0x000000040000795c */ /* 0x000fe20000300000 */
.L_x_37:
[C---:B------:R-:W-:Y:S01]  /*2e70*/  LOP3.LUT R0, R173.reuse, 0xf0f0f0f0, RZ, 0xc0, !PT ;  /* 0xf0f0f0f0ad007812 */ /* 0x040fe200078ec0ff */
[----:B------:R-:W-:Y:S01]  /*2e80*/  IMAD.SHL.U32 R173, R173, 0x10, RZ ;  /* 0x00000010adad7824 */ /* 0x000fe200078e00ff */
[----:B------:R-:W-:Y:S01]  /*2e90*/  SHF.L.U32 R9, R175, 0x1f, RZ ;  /* 0x0000001faf097819 */ /* 0x000fe200000006ff */
[----:B------:R-:W-:Y:S01]  /*2ea0*/  IMAD.SHL.U32 R4, R174, 0x10, RZ ;  /* 0x00000010ae047824 */ /* 0x000fe200078e00ff */
[----:B------:R-:W-:Y:S01]  /*2eb0*/  PRMT R3, R0, 0xba98, R0 ;  /* 0x0000ba9800037816 */ /* 0x000fe20000000000 */
[----:B------:R-:W-:Y:S01]  /*2ec0*/  VIADD R6, R164, 0x2 ;  /* 0x00000002a4067836 */ /* 0x000fe20000000000 */
[----:B------:R-:W-:Y:S01]  /*2ed0*/  LOP3.LUT R173, R173, 0xf0f0f0f0, RZ, 0xc0, !PT ;  /* 0xf0f0f0f0adad7812 */ /* 0x000fe200078ec0ff */
[----:B------:R-:W-:Y:S01]  /*2ee0*/  IMAD.MOV.U32 R7, RZ, RZ, 0x40000040 ;  /* 0x40000040ff077424 */ /* 0x000fe200078e00ff */
[----:B------:R-:W-:Y:S02]  /*2ef0*/  LOP3.LUT R3, R3, 0xf0f0f0f0, RZ, 0xc0, !PT ;  /* 0xf0f0f0f003037812 */ /* 0x000fe400078ec0ff */
[----:B------:R-:W-:-:S02]  /*2f00*/  LOP3.LUT R174, R174, 0xf0f0f0f0, RZ, 0xc0, !PT ;  /* 0xf0f0f0f0aeae7812 */ /* 0x000fc400078ec0ff */
[----:B------:R-:W-:Y:S02]  /*2f10*/  LOP3.LUT R5, R4, 0xf0f0f0f0, RZ, 0xc0, !PT ;  /* 0xf0f0f0f004057812 */ /* 0x000fe400078ec0ff */
[----:B------:R-:W-:Y:S02]  /*2f20*/  LEA.HI R161, R0, R3, RZ, 0x1c ;  /* 0x0000000300a17211 */ /* 0x000fe400078fe0ff */
[----:B------:R-:W-:Y:S02]  /*2f30*/  R2UR UR6, R6 ;  /* 0x00000000060672ca */ /* 0x000fe400000e0000 */
[----:B------:R-:W-:Y:S02]  /*2f40*/  R2UR UR7, R7 ;  /* 0x00000000070772ca */ /* 0x000fe400000e0000 */
[----:B------:R-:W-:Y:S02]  /*2f50*/  PRMT R3, R173, 0xba98, R173 ;  /* 0x0000ba98ad037816 */ /* 0x000fe400000000ad */
[----:B------:R-:W-:-:S02]  /*2f60*/  PRMT R7, R174, 0xba98, R174 ;  /* 0x0000ba98ae077816 */ /* 0x000fc400000000ae */
[----:B------:R-:W-:Y:S02]  /*2f70*/  PRMT R6, R5, 0xba98, R5 ;  /* 0x0000ba9805067816 */ /* 0x000fe40000000005 */
[----:B------:R-:W-:Y:S02]  /*2f80*/  LOP3.LUT R4, R3, 0xf0f0f0f0, RZ, 0xc0, !PT ;  /* 0xf0f0f0f003047812 */ /* 0x000fe400078ec0ff */
[----:B------:R-:W-:Y:S02]  /*2f90*/  LOP3.LUT R7, R7, 0xf0f0f0f0, RZ, 0xc0, !PT ;  /* 0xf0f0f0f007077812 */ /* 0x000fe400078ec0ff */
[----:B------:R-:W-:Y:S02]  /*2fa0*/  LOP3.LUT R6, R6, 0xf0f0f0f0, RZ, 0xc0, !PT ;  /* 0xf0f0f0f006067812 */ /* 0x000fe400078ec0ff */
[----:B------:R-:W-:Y:S02]  /*2fb0*/  LEA.HI R4, R173, R4, RZ, 0x1c ;  /* 0x00000004ad047211 */ /* 0x000fe400078fe0ff */
[----:B------:R-:W-:-:S02]  /*2fc0*/  LEA.HI R7, R174, R7, RZ, 0x1c ;  /* 0x00000007ae077211 */ /* 0x000fc400078fe0ff */
[----:B------:R-:W-:Y:S02]  /*2fd0*/  LEA.HI R6, R5, R6, RZ, 0x1c ;  /* 0x0000000605067211 */ /* 0x000fe400078fe0ff */
[----:B------:R-:W-:Y:S02]  /*2fe0*/  LEA R0, R177, UR42, 0x3 ;  /* 0x0000002ab1007c11 */ /* 0x000fe4000f8e18ff */
[C-C-:B------:R-:W-:Y:S02]  /*2ff0*/  PRMT R160, R4.reuse, 0x5140, R161.reuse ;  /* 0x0000514004a07816 */ /* 0x140fe400000000a1 */
[----:B------:R-:W-:Y:S01]  /*3000*/  PRMT R161, R4, 0x7362, R161 ;  /* 0x0000736204a17816 */ /* 0x000fe200000000a1 */
[----:B------:R-:W0:Y:S01]  /*3010*/  SYNCS.PHASECHK.TRANS64.TRYWAIT P0, [R0+URZ], R9 ;  /* 0x00000009000075a7 */ /* 0x000e22000800017f */
[C-C-:B------:R-:W-:Y:S02]  /*3020*/  PRMT R162, R6.reuse, 0x5140, R7.reuse ;  /* 0x0000514006a27816 */ /* 0x140fe40000000007 */
[----:B------:R-:W-:Y:S01]  /*3030*/  PRMT R163, R6, 0x7362, R7 ;  /* 0x0000736206a37816 */ /* 0x000fe20000000007 */
[----:B------:R-:W-:Y:S01]  /*3040*/  IMAD R6, R179, 0x2000, R172 ;  /* 0x00002000b3067824 */ /* 0x000fe200078e02ac */
[----:B------:R-:W-:-:S02]  /*3050*/  LOP3.LUT R23, R23, 0xfffffffb, RZ, 0xc0, !PT ;  /* 0xfffffffb17177812 */ /* 0x000fc400078ec0ff */
[----:B------:R-:W-:Y:S01]  /*3060*/  WARPGROUP.ARRIVE ;  /* 0x00000000000079c5 */ /* 0x000fe20000000000 */
[----:B------:R-:W-:-:S04]  /*3070*/  IMAD.WIDE R4, R6, 0x4, RZ ;  /* 0x0000000406047825 */ /* 0x000fc800078e02ff */
[----:B------:R-:W-:Y:S01]  /*3080*/  IMAD.IADD R156, R171, 0x1, R6 ;  /* 0x00000001ab9c7824 */ /* 0x000fe200078e0206 */
[----:B------:R-:W-:Y:S01]  /*3090*/  IGMMA.64x256x32.S8.S8 R24, R160, gdesc[UR4], R24, gsb0 ;  /* 0x06600004a0187df1 */ /* 0x000fe20008041018 */
[----:B------:R-:W-:Y:S02]  /*30a0*/  SHF.R.U64 R4, R4, 0x3, R5 ;  /* 0x0000000304047819 */ /* 0x000fe40000001205 */
[----:B------:R-:W-:Y:S02]  /*30b0*/  IMAD.WIDE R156, R156, 0x4, RZ ;  /* 0x000000049c9c7825 */ /* 0x000fe400078e02ff */
[----:B------:R-:W-:Y:S02]  /*30c0*/  IADD3 R3, R167, UR42, R4 ;  /* 0x0000002aa7037c10 */ /* 0x000fe4000fffe004 */
[----:B0-----:R-:W-:Y:S02]  /*30d0*/  @P0 LOP3.LUT R23, R23, 0x4, RZ, 0xfc, !PT ;  /* 0x0000000417170812 */ /* 0x001fe400078efcff */
[----:B------:R-:W-:Y:S01]  /*30e0*/  LOP3.LUT P0, RZ, R156, 0x4, RZ, 0xc0, !PT ;  /* 0x000000049cff7812 */ /* 0x000fe2000780c0ff */
[----:B------:R-:W-:-:S02]  /*30f0*/  WARPGROUP.DEPBAR.LE gsb0, 0x0 ;  /* 0x00008000000079c5 */ /* 0x000fc40000010000 */
        /* <DEDUP_REMOVED lines=22> */
.L_x_38:
[----:B--23--:R-:W-:Y:S01]  /*3260*/  PRMT R3, R159, 0x5410, R160 ;  /* 0x000054109f037816 */ /* 0x00cfe200000000a0 */
[----:B------:R-:W-:Y:S01]  /*3270*/  VIADD R6, R164, 0x4 ;  /* 0x00000004a4067836 */ /* 0x000fe20000000000 */
[----:B------:R-:W-:Y:S05]  /*3280*/  WARPSYNC.ALL ;  /* 0x0000000000007948 */ /* 0x000fea0003800000 */
[----:B------:R-:W-:Y:S01]  /*3290*/  IMAD.SHL.U32 R0, R158, 0x10, RZ ;  /* 0x000000109e007824 */ /* 0x000fe200078e00ff */
[----:B------:R-:W-:Y:S01]  /*32a0*/  R2UR UR6, R6 ;  /* 0x00000000060672ca */ /* 0x000fe200000e0000 */
[C---:B------:R-:W-:Y:S01]  /*32b0*/  IMAD.SHL.U32 R5, R3.reuse, 0x10, RZ ;  /* 0x0000001003057824 */ /* 0x040fe200078e00ff */
[----:B------:R-:W-:Y:S01]  /*32c0*/  LOP3.LUT R4, R158, 0xf0f0f0f0, RZ, 0xc0, !PT ;  /* 0xf0f0f0f09e047812 */ /* 0x000fe200078ec0ff */
[----:B------:R-:W-:Y:S01]  /*32d0*/  IMAD.MOV.U32 R7, RZ, RZ, 0x40000040 ;  /* 0x40000040ff077424 */ /* 0x000fe200078e00ff */
[----:B------:R-:W-:Y:S01]  /*32e0*/  LOP3.LUT R0, R0, 0xf0f0f0f0, RZ, 0xc0, !PT ;  /* 0xf0f0f0f000007812 */ /* 0x000fe200078ec0ff */
[----:B------:R-:W-:Y:S01]  /*32f0*/  VIADD R164, R164, 0x6 ;  /* 0x00000006a4a47836 */ /* 0x000fe20000000000 */
[----:B------:R-:W-:Y:S01]  /*3300*/  LOP3.LUT R8, R3, 0xf0f0f0f0, RZ, 0xc0, !PT ;  /* 0xf0f0f0f003087812 */ /* 0x000fe200078ec0ff */
[----:B------:R-:W-:Y:S01]  /*3310*/  IMAD.MOV.U32 R165, RZ, RZ, 0x40000040 ;  /* 0x40000040ffa57424 */ /* 0x000fe200078e00ff */
[----:B------:R-:W-:-:S02]  /*3320*/  LOP3.LUT R6, R5, 0xf0f0f0f0, RZ, 0xc0, !PT ;  /* 0xf0f0f0f005067812 */ /* 0x000fc400078ec0ff */
[----:B------:R-:W-:Y:S02]  /*3330*/  R2UR UR7, R7 ;  /* 0x00000000070772ca */ /* 0x000fe400000e0000 */
[----:B------:R-:W-:Y:S02]  /*3340*/  PRMT R5, R4, 0xba98, R4 ;  /* 0x0000ba9804057816 */ /* 0x000fe40000000004 */
[----:B------:R-:W-:Y:S02]  /*3350*/  PRMT R3, R0, 0xba98, R0 ;  /* 0x0000ba9800037816 */ /* 0x000fe40000000000 */
[----:B------:R-:W-:Y:S02]  /*3360*/  PRMT R9, R8, 0xba98, R8 ;  /* 0x0000ba9808097816 */ /* 0x000fe40000000008 */
[----:B------:R-:W-:Y:S02]  /*3370*/  PRMT R7, R6, 0xba98, R6 ;  /* 0x0000ba9806077816 */ /* 0x000fe40000000006 */
[----:B------:R-:W-:-:S02]  /*3380*/  LOP3.LUT R5, R5, 0xf0f0f0f0, RZ, 0xc0, !PT ;  /* 0xf0f0f0f005057812 */ /* 0x000fc400078ec0ff */
[----:B------:R-:W-:Y:S02]  /*3390*/  LOP3.LUT R3, R3, 0xf0f0f0f0, RZ, 0xc0, !PT ;  /* 0xf0f0f0f003037812 */ /* 0x000fe400078ec0ff */
[----:B------:R-:W-:Y:S02]  /*33a0*/  LOP3.LUT R9, R9, 0xf0f0f0f0, RZ, 0xc0, !PT ;  /* 0xf0f0f0f009097812 */ /* 0x000fe400078ec0ff */
[----:B------:R-:W-:Y:S02]  /*33b0*/  LOP3.LUT R7, R7, 0xf0f0f0f0, RZ, 0xc0, !PT ;  /* 0xf0f0f0f007077812 */ /* 0x000fe400078ec0ff */
[----:B------:R-:W-:Y:S02]  /*33c0*/  LEA.HI R4, R4, R5, RZ, 0x1c ;  /* 0x0000000504047211 */ /* 0x000fe400078fe0ff */
[----:B------:R-:W-:Y:S02]  /*33d0*/  LEA.HI R3, R0, R3, RZ, 0x1c ;  /* 0x0000000300037211 */ /* 0x000fe400078fe0ff */
[----:B------:R-:W-:-:S02]  /*33e0*/  LEA.HI R8, R8, R9, RZ, 0x1c ;  /* 0x0000000908087211 */ /* 0x000fc400078fe0ff */
[----:B------:R-:W-:Y:S02]  /*33f0*/  LEA.HI R7, R6, R7, RZ, 0x1c ;  /* 0x0000000706077211 */ /* 0x000fe400078fe0ff */
[C-C-:B------:R-:W-:Y:S02]  /*3400*/  PRMT R160, R3.reuse, 0x5140, R4.reuse ;  /* 0x0000514003a07816 */ /* 0x140fe40000000004 */
[----:B------:R-:W-:Y:S02]  /*3410*/  PRMT R161, R3, 0x7362, R4 ;  /* 0x0000736203a17816 */ /* 0x000fe40000000004 */
[C-C-:B------:R-:W-:Y:S02]  /*3420*/  PRMT R162, R7.reuse, 0x5140, R8.reuse ;  /* 0x0000514007a27816 */ /* 0x140fe40000000008 */
[----:B------:R-:W-:Y:S02]  /*3430*/  PRMT R163, R7, 0x7362, R8 ;  /* 0x0000736207a37816 */ /* 0x000fe40000000008 */
[----:B------:R-:W-:-:S02]  /*3440*/  SHF.R.U64 R0, R156, 0x3, R157 ;  /* 0x000000039c007819 */ /* 0x000fc4000000129d */
[----:B------:R-:W-:Y:S01]  /*3450*/  WARPGROUP.ARRIVE ;  /* 0x00000000000079c5 */ /* 0x000fe20000000000 */
[----:B------:R-:W-:Y:S02]  /*3460*/  ISETP.NE.AND P6, PT, R180, 0x3, PT ;  /* 0x00000003b400780c */ /* 0x000fe40003fc5270 */
[----:B------:R-:W-:-:S03]  /*3470*/  IADD3 R0, R167, UR42, R0 ;  /* 0x0000002aa7007c10 */ /* 0x000fc6000fffe000 */
[----:B------:R-:W-:Y:S01]  /*3480*/  IGMMA.64x256x32.S8.S8 R24, R160, gdesc[UR4], R24, gsb0 ;  /* 0x06600004a0187df1 */ /* 0x000fe20008041018 */
[----:B------:R-:W-:Y:S02]  /*3490*/  R2UR UR6, R164 ;  /* 0x00000000a40672ca */ /* 0x000fe400000e0000 */
[----:B------:R-:W-:Y:S01]  /*34a0*/  R2UR UR7, R165 ;  /* 0x00000000a50772ca */ /* 0x000fe200000e0000 */
        /* <DEDUP_REMOVED lines=28> */
[----:B------:R-:W-:-:S04]  /*3670*/  PRMT R163, R8, 0x7362, R9 ;  /* 0x0000736208a37816 */ /* 0x000fc80000000009 */
[----:B------:R-:W-:-:S06]  /*3680*/  WARPGROUP.ARRIVE ;  /* 0x00000000000079c5 */ /* 0x000fcc0000000000 */
[----:B------:R-:W-:Y:S03]  /*3690*/  IGMMA.64x256x32.S8.S8 R24, R160, gdesc[UR4], R24, gsb0 ;  /* 0x06600004a0187df1 */ /* 0x000fe60008041018 */
[----:B------:R-:W-:Y:S02]  /*36a0*/  WARPGROUP.DEPBAR.LE gsb0, 0x0 ;  /* 0x00008000000079c5 */ /* 0x000fe40000010000 */
[----:B------:R-:W-:Y:S05]  /*36b0*/  @!P6 BRA `(.L_x_39) ;  /* 0x000000000004e947 */ /* 0x000fea0003800000 */
[----:B------:R-:W-:Y:S01]  /*36c0*/  BPT.TRAP 0x1 ;  /* 0x000000040000795c */ /* 0x000fe20000300000 */
.L_x_39:
[----:B------:R-:W-:Y:S02]  /*36d0*/  UISETP.GT.U32.AND UP0, UPT, UR36, 0x1, UPT ;  /* 0x000000012400788c */ /* 0x000fe4000bf04070 */
[----:B------:R-:W-:-:S04]  /*36e0*/  ULEA UR4, UR51, UR42, 0x3 ;  /* 0x0000002a33047291 */ /* 0x000fc8000f8e183f */
[----:B------:R-:W-:Y:S01]  /*36f0*/  UIADD3 UR4, UR4, 0x30, URZ ;  /* 0x0000003004047890 */ /* 0x000fe2000fffe03f */
[----:B------:R-:W-:-:S03]  /*3700*/  PLOP3.LUT P0, PT, PT, PT, UP0, 0x80, 0x0 ;  /* 0x000000000000781c */ /* 0x000fc60003f0f008 */
[----:B------:R-:W-:-:S09]  /*3710*/  UPRMT UR4, URZ, 0x654, UR4 ;  /* 0x000006543f047896 */ /* 0x000fd20008000004 */
[----:B------:R-:W-:Y:S01]  /*3720*/  SYNCS.ARRIVE.TRANS64.RED.A1T0 RZ, [UR4], RZ ;  /* 0x000000ffffff79a7 */ /* 0x000fe20008100404 */
[----:B------:R-:W-:Y:S05]  /*3730*/  @P0 BRA `(.L_x_40) ;  /* 0x0000000000040947 */ /* 0x000fea0003800000 */
[----:B------:R-:W-:Y:S01]  /*3740*/  BPT.TRAP 0x1 ;  /* 0x000000040000795c */ /* 0x000fe20000300000 */
.L_x_40:
[----:B------:R-:W-:-:S04]  /*3750*/  UIADD3 UR51, UR51, 0x1, URZ ;  /* 0x0000000133337890 */ /* 0x000fc8000fffe03f */
[----:B------:R-:W-:-:S04]  /*3760*/  UISETP.NE.AND UP0, UPT, UR51, 0x6, UPT ;  /* 0x000000063300788c */ /* 0x000fc8000bf05270 */
[----:B------:R-:W-:Y:S01]  /*3770*/  USEL UR51, UR51, URZ, UP0 ;  /* 0x0000003f33337287 */ /* 0x000fe20008000000 */
[----:B------:R-:W-:Y:S11]  /*3780*/  @!P6 BRA `(.L_x_41) ;  /* 0x000000000004e947 */ /* 0x000ff60003800000 */
[----:B------:R-:W-:Y:S01]  /*3790*/  BPT.TRAP 0x1 ;  /* 0x000000040000795c */ /* 0x000fe20000300000 */
.L_x_41:
[----:B------:R-:W-:Y:S01]  /*37a0*/  LOP3.LUT P0, RZ, R23, 0x4, RZ, 0xc0, !PT ;  /* 0x0000000417ff7812 */ /* 0x000fe2000780c0ff */
[----:B------:R-:W-:Y:S01]  /*37b0*/  IMAD.SHL.U32 R0, R177, 0x2000, RZ ;  /* 0x00002000b1007824 */ /* 0x000fe200078e00ff */
[----:B------:R-:W-:Y:S03]  /*37c0*/  BSSY B0, `(.L_x_42) ;  /* 0x000000c000007945 */ /* 0x000fe60003800000 */
[----:B------:R-:W-:-:S05]  /*37d0*/  IMAD.WIDE R4, R0, 0x4, RZ ;  /* 0x0000000400047825 */ /* 0x000fca00078e02ff */
[----:B------:R-:W-:-:S04]  /*37e0*/  SHF.R.U64 R4, R4, 0x3, R5 ;  /* 0x0000000304047819 */ /* 0x000fc80000001205 */
[----:B------:R-:W-:Y:S01]  /*37f0*/  IADD3 R3, R167, UR42, R4 ;  /* 0x0000002aa7037c10 */ /* 0x000fe2000fffe004 */
[----:B------:R-:W-:Y:S06]  /*3800*/  @P0 BRA `(.L_x_43) ;  /* 0x00000000001c0947 */ /* 0x000fec0003800000 */
[----:B------:R-:W-:Y:S01]  /*3810*/  VIADD R4, R179, 0x1 ;  /* 0x00000001b3047836 */ /* 0x000fe20000000000 */
[----:B------:R-:W-:-:S04]  /*3820*/  SHF.L.U32 R5, R175, 0x1f, RZ ;  /* 0x0000001faf057819 */ /* 0x000fc800000006ff */
[----:B------:R-:W-:-:S04]  /*3830*/  ISETP.NE.AND P0, PT, R4, 0x6, PT ;  /* 0x000000060400780c */ /* 0x000fc80003f05270 */
[----:B------:R-:W-:-:S04]  /*3840*/  SEL R4, R4, RZ, P0 ;  /* 0x000000ff04047207 */ /* 0x000fc80000000000 */
[----:B------:R-:W-:-:S04]  /*3850*/  LEA R4, R4, UR42, 0x3 ;  /* 0x0000002a04047c11 */ /* 0x000fc8000f8e18ff */
[----:B------:R-:W0:Y:S02]  /*3860*/  SYNCS.PHASECHK.TRANS64.TRYWAIT P0, [R4+URZ], R5 ;  /* 0x00000005040075a7 */ /* 0x000e24000800017f */
[----:B0-----:R-:W-:Y:S05]  /*3870*/  @!P0 BRA `(.L_x_44) ;  /* 0x0000009000148947 */ /* 0x001fea0003800000 */
.L_x_43:
[----:B------:R-:W-:Y:S05]  /*3880*/  BSYNC B0 ;  /* 0x0000000000007941 */ /* 0x000fea0003800000 */
.L_x_42:
[----:B0-----:R-:W-:Y:S01]  /*3890*/  LDS.U16 R4, [R3+0x200] ;  /* 0x0002000003047984 */ /* 0x001fe20000000400 */
[--C-:B------:R-:W-:Y:S01]  /*38a0*/  IMAD.IADD R156, R171, 0x1, R0.reuse ;  /* 0x00000001ab9c7824 */ /* 0x100fe200078e0200 */
[----:B------:R-:W-:Y:S01]  /*38b0*/  BSSY B6, `(.L_x_45) ;  /* 0x0000019000067945 */ /* 0x000fe20003800000 */
[----:B------:R-:W-:Y:S01]  /*38c0*/  IMAD.MOV.U32 R161, RZ, RZ, R0 ;  /* 0x000000ffffa17224 */ /* 0x000fe200078e0000 */
[----:B------:R-:W0:Y:S01]  /*38d0*/  LDS.U16 R5, [R3] ;  /* 0x0000000003057984 */ /* 0x000e220000000400 */
[----:B------:R-:W-:-:S03]  /*38e0*/  IMAD.WIDE R156, R156, 0x4, RZ ;  /* 0x000000049c9c7825 */ /* 0x000fc600078e02ff */
[----:B------:R1:W2:Y:S01]  /*38f0*/  LDS.U16 R159, [R3+0x8] ;  /* 0x00000800039f7984 */ /* 0x0002a20000000400 */
[----:B------:R-:W-:-:S03]  /*3900*/  LOP3.LUT P0, RZ, R156, 0x4, RZ, 0xc0, !PT ;  /* 0x000000049cff7812 */ /* 0x000fc6000780c0ff */
[----:B------:R1:W3:Y:S01]  /*3910*/  LDS.U16 R160, [R3+0x208] ;  /* 0x0002080003a07984 */ /* 0x0002e20000000400 */
[----:B0-----:R-:W-:-:S09]  /*3920*/  PRMT R158, R5, 0x5410, R4 ;  /* 0x00005410059e7816 */ /* 0x001fd20000000004 */
[----:B-1----:R-:W-:Y:S05]  /*3930*/  @!P0 BRA `(.L_x_46) ;  /* 0x0000000000408947 */ /* 0x002fea0003800000 */
        /* <DEDUP_REMOVED lines=16> */
.L_x_46:
[----:B------:R-:W-:Y:S05]  /*3a40*/  BSYNC B6 ;  /* 0x0000000000067941 */ /* 0x000fea0003800000 */
.L_x_45:
[----:B------:R-:W-:Y:S01]  /*3a50*/  SHF.R.U64 R0, R156, 0x3, R157 ;  /* 0x000000039c007819 */ /* 0x000fe2000000129d */
[C---:B------:R-:W-:Y:S01]  /*3a60*/  IMAD.SHL.U32 R5, R158.reuse, 0x10, RZ ;  /* 0x000000109e057824 */ /* 0x040fe200078e00ff */
[----:B------:R-:W-:Y:S01]  /*3a70*/  LOP3.LUT R7, R158, 0xf0f0f0f0, RZ, 0xc0, !PT ;  /* 0xf0f0f0f09e077812 */ /* 0x000fe200078ec0ff */
[----:B------:R-:W-:Y:S01]  /*3a80*/  IMAD.MOV.U32 R179, RZ, RZ, R177 ;  /* 0x000000ffffb37224 */ /* 0x000fe200078e00b1 */
[----:B------:R-:W-:Y:S02]  /*3a90*/  IADD3 R0, R167, UR42, R0 ;  /* 0x0000002aa7007c10 */ /* 0x000fe4000fffe000 */
[----:B------:R-:W-:Y:S02]  /*3aa0*/  LOP3.LUT R5, R5, 0xf0f0f0f0, RZ, 0xc0, !PT ;  /* 0xf0f0f0f005057812 */ /* 0x000fe400078ec0ff */
[C---:B------:R-:W-:Y:S01]  /*3ab0*/  ISETP.GT.AND P0, PT, R176.reuse, 0x2, PT ;  /* 0x00000002b000780c */ /* 0x040fe20003f04270 */
[----:B------:R-:W-:Y:S01]  /*3ac0*/  LDS.U16 R173, [R0+0x200] ;  /* 0x0002000000ad7984 */ /* 0x000fe20000000400 */
[----:B------:R-:W-:Y:S01]  /*3ad0*/  PRMT R8, R7, 0xba98, R7 ;  /* 0x0000ba9807087816 */ /* 0x000fe20000000007 */
[----:B------:R-:W-:-:S02]  /*3ae0*/  VIADD R176, R176, 0xffffffff ;  /* 0xffffffffb0b07836 */ /* 0x000fc40000000000 */
[----:B------:R-:W0:Y:S01]  /*3af0*/  LDS.U16 R4, [R0] ;  /* 0x0000000000047984 */ /* 0x000e220000000400 */
[----:B------:R-:W-:-:S03]  /*3b00*/  LOP3.LUT R8, R8, 0xf0f0f0f0, RZ, 0xc0, !PT ;  /* 0xf0f0f0f008087812 */ /* 0x000fc600078ec0ff */
[----:B------:R-:W-:Y:S01]  /*3b10*/  LDS.U16 R174, [R0+0x208] ;  /* 0x0002080000ae7984 */ /* 0x000fe20000000400 */
[----:B------:R-:W-:-:S03]  /*3b20*/  LEA.HI R7, R7, R8, RZ, 0x1c ;  /* 0x0000000807077211 */ /* 0x000fc600078fe0ff */
        /* <DEDUP_REMOVED lines=19> */
[----:B-1----:R-:W-:Y:S01]  /*3c60*/  PRMT R174, R3, 0x5410, R174 ;  /* 0x0000541003ae7816 */ /* 0x002fe200000000ae */
[----:B------:R-:W-:Y:S06]  /*3c70*/  @P0 BRA `(.L_x_47) ;  /* 0xfffffff000380947 */ /* 0x000fec000383ffff */
.L_x_36:
[----:B------:R-:W-:Y:S01]  /*3c80*/  IMAD.MOV.U32 R165, RZ, RZ, 0x40000040 ;  /* 0x40000040ffa57424 */ /* 0x000fe200078e00ff */
[----:B------:R-:W-:Y:S01]  /*3c90*/  LEA R164, R177, UR48, 0xb ;  /* 0x00000030b1a47c11 */ /* 0x000fe2000f8e58ff */
[----:B------:R-:W-:Y:S05]  /*3ca0*/  WARPSYNC.ALL ;  /* 0x0000000000007948 */ /* 0x000fea0003800000 */
[----:B------:R-:W-:Y:S01]  /*3cb0*/  R2UR UR6, R164 ;  /* 0x00000000a40672ca */ /* 0x000fe200000e0000 */
[----:B------:R-:W-:Y:S01]  /*3cc0*/  WARPGROUP.ARRIVE ;  /* 0x00000000000079c5 */ /* 0x000fe20000000000 */
[----:B------:R-:W-:Y:S01]  /*3cd0*/  R2UR UR7, R165 ;  /* 0x00000000a50772ca */ /* 0x000fe200000e0000 */
[----:B------:R-:W-:-:S12]  /*3ce0*/  IMAD.IADD R172, R172, 0x1, R161 ;  /* 0x00000001acac7824 */ /* 0x000fd800078e02a1 */
[----:B------:R-:W-:Y:S03]  /*3cf0*/  IGMMA.64x256x32.S8.S8 R24, R156, gdesc[UR4], R24, gsb0 ;  /* 0x066000049c187df1 */ /* 0x000fe60008041018 */
[----:B------:R-:W-:Y:S02]  /*3d00*/  WARPGROUP.DEPBAR.LE gsb0, 0x0 ;  /* 0x00008000000079c5 */ /* 0x000fe40000010000 */
[----:B------:R-:W-:-:S03]  /*3d10*/  IMAD.WIDE R156, R172, 0x4, RZ ;  /* 0x00000004ac9c7825 */ /* 0x000fc600078e02ff */
[----:B------:R-:W-:-:S13]  /*3d20*/  LOP3.LUT P0, RZ, R156, 0x4, RZ, 0xc0, !PT ;  /* 0x000000049cff7812 */ /* 0x000fda000780c0ff */
        /* <DEDUP_REMOVED lines=17> */
.L_x_48:
[----:B------:R-:W-:Y:S01]  /*3e40*/  IMAD.MOV.U32 R5, RZ, RZ, 0x40000040 ;  /* 0x40000040ff057424 */ /* 0x000fe200078e00ff */
[----:B------:R-:W-:Y:S05]  /*3e50*/  WARPSYNC.ALL ;  /* 0x0000000000007948 */ /* 0x000fea0003800000 */
[----:B------:R-:W-:Y:S01]  /*3e60*/  IMAD.SHL.U32 R0, R173, 0x10, RZ ;  /* 0x00000010ad007824 */ /* 0x000fe200078e00ff */
[----:B------:R-:W-:Y:S01]  /*3e70*/  R2UR UR7, R5 ;  /* 0x00000000050772ca */ /* 0x000fe200000e0000 */
[----:B------:R-:W-:Y:S01]  /*3e80*/  IMAD.SHL.U32 R3, R174, 0x10, RZ ;  /* 0x00000010ae037824 */ /* 0x000fe200078e00ff */
[----:B------:R-:W-:Y:S01]  /*3e90*/  LOP3.LUT R173, R173, 0xf0f0f0f0, RZ, 0xc0, !PT ;  /* 0xf0f0f0f0adad7812 */ /* 0x000fe200078ec0ff */
[----:B------:R-:W-:Y:S01]  /*3ea0*/  VIADD R4, R164, 0x2 ;  /* 0x00000002a4047836 */ /* 0x000fe20000000000 */
[----:B------:R-:W-:-:S02]  /*3eb0*/  LOP3.LUT R0, R0, 0xf0f0f0f0, RZ, 0xc0, !PT ;  /* 0xf0f0f0f000007812 */ /* 0x000fc400078ec0ff */
[----:B------:R-:W-:Y:S02]  /*3ec0*/  LOP3.LUT R174, R174, 0xf0f0f0f0, RZ, 0xc0, !PT ;  /* 0xf0f0f0f0aeae7812 */ /* 0x000fe400078ec0ff */
[----:B------:R-:W-:Y:S02]  /*3ed0*/  LOP3.LUT R5, R3, 0xf0f0f0f0, RZ, 0xc0, !PT ;  /* 0xf0f0f0f003057812 */ /* 0x000fe400078ec0ff */
[----:B------:R-:W-:Y:S02]  /*3ee0*/  R2UR UR6, R4 ;  /* 0x00000000040672ca */ /* 0x000fe400000e0000 */
[----:B------:R-:W-:Y:S02]  /*3ef0*/  PRMT R4, R173, 0xba98, R173 ;  /* 0x0000ba98ad047816 */ /* 0x000fe400000000ad */
[----:B------:R-:W-:Y:S02]  /*3f00*/  PRMT R3, R0, 0xba98, R0 ;  /* 0x0000ba9800037816 */ /* 0x000fe40000000000 */
[----:B------:R-:W-:-:S02]  /*3f10*/  PRMT R7, R174, 0xba98, R174 ;  /* 0x0000ba98ae077816 */ /* 0x000fc400000000ae */
[----:B------:R-:W-:Y:S02]  /*3f20*/  PRMT R6, R5, 0xba98, R5 ;  /* 0x0000ba9805067816 */ /* 0x000fe40000000005 */
[----:B------:R-:W-:Y:S02]  /*3f30*/  LOP3.LUT R4, R4, 0xf0f0f0f0, RZ, 0xc0, !PT ;  /* 0xf0f0f0f004047812 */ /* 0x000fe400078ec0ff */
[----:B------:R-:W-:Y:S02]  /*3f40*/  LOP3.LUT R3, R3, 0xf0f0f0f0, RZ, 0xc0, !PT ;  /* 0xf0f0f0f003037812 */ /* 0x000fe400078ec0ff */
[----:B------:R-:W-:Y:S02]  /*3f50*/  LOP3.LUT R7, R7, 0xf0f0f0f0, RZ, 0xc0, !PT ;  /* 0xf0f0f0f007077812 */ /* 0x000fe400078ec0ff */
[----:B------:R-:W-:Y:S02]  /*3f60*/  LOP3.LUT R6, R6, 0xf0f0f0f0, RZ, 0xc0, !PT ;  /* 0xf0f0f0f006067812 */ /* 0x000fe400078ec0ff */
[----:B------:R-:W-:-:S02]  /*3f70*/  LEA.HI R4, R173, R4, RZ, 0x1c ;  /* 0x00000004ad047211 */ /* 0x000fc400078fe0ff */
[----:B------:R-:W-:Y:S02]  /*3f80*/  LEA.HI R3, R0, R3, RZ, 0x1c ;  /* 0x0000000300037211 */ /* 0x000fe400078fe0ff */
[----:B------:R-:W-:Y:S02]  /*3f90*/  LEA.HI R7, R174, R7, RZ, 0x1c ;  /* 0x00000007ae077211 */ /* 0x000fe400078fe0ff */
[----:B------:R-:W-:Y:S02]  /*3fa0*/  LEA.HI R6, R5, R6, RZ, 0x1c ;  /* 0x0000000605067211 */ /* 0x000fe400078fe0ff */
[C-C-:B------:R-:W-:Y:S02]  /*3fb0*/  PRMT R160, R3.reuse, 0x5140, R4.reuse ;  /* 0x0000514003a07816 */ /* 0x140fe40000000004 */
[----:B------:R-:W-:Y:S02]  /*3fc0*/  PRMT R161, R3, 0x7362, R4 ;  /* 0x0000736203a17816 */ /* 0x000fe40000000004 */
[----:B------:R-:W-:-:S02]  /*3fd0*/  PRMT R162, R6, 0x5140, R7 ;  /* 0x0000514006a27816 */ /* 0x000fc40000000007 */
        /* <DEDUP_REMOVED lines=31> */
.L_x_49:
        /* <DEDUP_REMOVED lines=71> */
.L_x_50:
        /* <DEDUP_REMOVED lines=8> */
.L_x_35:
[----:B------:R-:W-:Y:S01]  /*46c0*/  ISETP.NE.AND P0, PT, R180, 0x3, PT ;  /* 0x00000003b400780c */ /* 0x000fe20003f05270 */
[----:B------:R-:W-:-:S04]  /*46d0*/  IMAD.U32 R0, RZ, RZ, UR44 ;  /* 0x0000002cff007e24 */ /* 0x000fc8000f8e00ff */
[----:B------:R0:W-:Y:S08]  /*46e0*/  SYNCS.ARRIVE.TRANS64.A1T0 RZ, [R0+UR43], RZ ;  /* 0x000000ff00ff79a7 */ /* 0x0001f0000810002b */
[----:B0-----:R-:W-:Y:S05]  /*46f0*/  @!P0 BRA `(.L_x_51) ;  /* 0x0000000000048947 */ /* 0x001fea0003800000 */
[----:B------:R-:W-:Y:S01]  /*4700*/  BPT.TRAP 0x1 ;  /* 0x000000040000795c */ /* 0x000fe20000300000 */
.L_x_51:
[----:B------:R-:W-:Y:S02]  /*4710*/  UIADD3 UR6, UR39, UR50, URZ ;  /* 0x0000003227067290 */ /* 0x000fe4000fffe03f */
[----:B------:R-:W-:Y:S02]  /*4720*/  UISETP.GT.U32.AND UP0, UPT, UR36, 0x1, UPT ;  /* 0x000000012400788c */ /* 0x000fe4000bf04070 */
[----:B------:R-:W-:-:S04]  /*4730*/  UIMAD.WIDE.U32 UR4, UR6, -0x55555555, URZ ;  /* 0xaaaaaaab060478a5 */ /* 0x000fc8000f8e003f */
[----:B------:R-:W-:Y:S01]  /*4740*/  USHF.R.U32.HI UR4, URZ, 0x2, UR5 ;  /* 0x000000023f047899 */ /* 0x000fe20008011605 */
[----:B------:R-:W-:-:S03]  /*4750*/  PLOP3.LUT P0, PT, PT, PT, UP0, 0x80, 0x0 ;  /* 0x000000000000781c */ /* 0x000fc60003f0f008 */
[----:B------:R-:W-:-:S04]  /*4760*/  UIMAD UR6, UR4, -0x6, UR6 ;  /* 0xfffffffa040678a4 */ /* 0x000fc8000f8e0206 */
[----:B------:R-:W-:-:S04]  /*4770*/  ULEA UR6, UR6, UR42, 0x3 ;  /* 0x0000002a06067291 */ /* 0x000fc8000f8e183f */
[----:B------:R-:W-:-:S04]  /*4780*/  UIADD3 UR6, UR6, 0x30, URZ ;  /* 0x0000003006067890 */ /* 0x000fc8000fffe03f */
[----:B------:R-:W-:-:S09]  /*4790*/  UPRMT UR6, URZ, 0x654, UR6 ;  /* 0x000006543f067896 */ /* 0x000fd20008000006 */
[----:B------:R-:W-:Y:S01]  /*47a0*/  SYNCS.ARRIVE.TRANS64.RED.A1T0 RZ, [UR6], RZ ;  /* 0x000000ffffff79a7 */ /* 0x000fe20008100406 */
[----:B------:R-:W-:Y:S05]  /*47b0*/  @P0 BRA `(.L_x_52) ;  /* 0x0000000000040947 */ /* 0x000fea0003800000 */
[----:B------:R-:W-:Y:S01]  /*47c0*/  BPT.TRAP 0x1 ;  /* 0x000000040000795c */ /* 0x000fe20000300000 */
.L_x_52:
[----:B------:R-:W-:Y:S01]  /*47d0*/  IMAD.U32 R3, RZ, RZ, UR45 ;  /* 0x0000002dff037e24 */ /* 0x000fe2000f8e00ff */
[----:B------:R-:W-:Y:S01]  /*47e0*/  UIADD3 UR50, UR40, UR50, URZ ;  /* 0x0000003228327290 */ /* 0x000fe2000fffe03f */
[----:B------:R-:W0:Y:S01]  /*47f0*/  LDC R12, c[0x0][0x288] ;  /* 0x0000a200ff0c7b82 */ /* 0x000e220000000800 */
[----:B------:R-:W-:Y:S01]  /*4800*/  UISETP.GE.U32.AND UP1, UPT, UR40, 0x6, UPT ;  /* 0x000000062800788c */ /* 0x000fe2000bf26070 */
[----:B------:R-:W-:Y:S01]  /*4810*/  IMAD.SHL.U32 R8, R169, 0x2, RZ ;  /* 0x00000002a9087824 */ /* 0x000fe200078e00ff */
[----:B------:R-:W-:Y:S01]  /*4820*/  SHF.L.U32 R3, R3, 0x1f, RZ ;  /* 0x0000001f03037819 */ /* 0x000fe200000006ff */
[----:B------:R-:W-:Y:S02]  /*4830*/  UISETP.GT.U32.AND UP0, UPT, UR50, 0x5, UPT ;  /* 0x000000053200788c */ /* 0x000fe4000bf04070 */
[----:B------:R-:W-:Y:S01]  /*4840*/  UIMAD.WIDE.U32 UR4, UR50, -0x55555555, URZ ;  /* 0xaaaaaaab320478a5 */ /* 0x000fe2000f8e003f */
[----:B------:R-:W-:Y:S01]  /*4850*/  SHF.R.S32.HI R9, RZ, 0x1f, R8 ;  /* 0x0000001fff097819 */ /* 0x000fe20000011408 */
[----:B------:R-:W1:Y:S01]  /*4860*/  SYNCS.PHASECHK.TRANS64.TRYWAIT P0, [R166+UR41+0x10], R3 ;  /* 0x00001003a60075a7 */ /* 0x000e620008000169 */
[----:B------:R-:W-:-:S02]  /*4870*/  UISETP.LT.U32.AND UP0, UPT, UR40, 0x6, UP0 ;  /* 0x000000062800788c */ /* 0x000fc40008701070 */
[----:B------:R-:W-:Y:S02]  /*4880*/  USHF.R.U32.HI UR4, URZ, 0x2, UR5 ;  /* 0x000000023f047899 */ /* 0x000fe40008011605 */
[----:B------:R-:W-:Y:S02]  /*4890*/  USEL UR6, URZ, 0x1, !UP0 ;  /* 0x000000013f067887 */ /* 0x000fe4000c000000 */
[----:B------:R-:W-:Y:S02]  /*48a0*/  UIMAD UR50, UR4, -0x6, UR50 ;  /* 0xfffffffa043278a4 */ /* 0x000fe4000f8e0232 */
[----:B------:R-:W-:-:S04]  /*48b0*/  ULOP3.LUT UR49, UR49, UR6, URZ, 0x3c, !UPT ;  /* 0x0000000631317292 */ /* 0x000fc8000f8e3c3f */
[----:B------:R-:W-:Y:S01]  /*48c0*/  @UP1 ULOP3.LUT UR49, UR49, 0x1, UR4, 0x78, !UPT ;  /* 0x0000000131311892 */ /* 0x000fe2000f8e7804 */
[----:B01----:R-:W-:Y:S11]  /*48d0*/  @!P0 BRA `(.L_x_53) ;  /* 0x0000008000108947 */ /* 0x003ff60003800000 */
.L_x_348:
[----:B0-----:R-:W-:Y:S01]  /*48e0*/  IMAD.SHL.U32 R3, R22, 0x40, RZ ;  /* 0x0000004016037824 */ /* 0x001fe200078e00ff */
[----:B------:R-:W-:Y:S01]  /*48f0*/  ULDC UR6, c[0x0][0x284] ;  /* 0x0000a10000067ab9 */ /* 0x000fe20000000800 */
[----:B------:R-:W-:Y:S01]  /*4900*/  IMAD.SHL.U32 R13, R19, 0x100, RZ ;  /* 0x00000100130d7824 */ /* 0x000fe200078e00ff */
[----:B------:R-:W-:Y:S01]  /*4910*/  SHF.R.S32.HI R158, RZ, 0x1f, R18 ;  /* 0x0000001fff9e7819 */ /* 0x000fe20000011412 */
[----:B------:R-:W-:Y:S01]  /*4920*/  ULDC.64 UR4, c[0x0][0x7d0] ;  /* 0x0001f40000047ab9 */ /* 0x000fe20000000a00 */
[----:B------:R-:W-:Y:S01]  /*4930*/  ISETP.GE.AND P0, PT, R3, UR6, PT ;  /* 0x0000000603007c0c */ /* 0x000fe2000bf06270 */
[----:B------:R-:W-:Y:S01]  /*4940*/  IMAD.WIDE.U32 R4, R18, UR4, R8 ;  /* 0x0000000412047c25 */ /* 0x000fe2000f8e0008 */
[----:B------:R-:W-:Y:S02]  /*4950*/  SHF.R.S32.HI R19, RZ, 0x1f, R13 ;  /* 0x0000001fff137819 */ /* 0x000fe4000001140d */
[C---:B------:R-:W-:Y:S01]  /*4960*/  ISETP.GE.OR P0, PT, R13.reuse, R12, P0 ;  /* 0x0000000c0d00720c */ /* 0x040fe20000706670 */
[----:B------:R-:W-:Y:S01]  /*4970*/  IMAD R7, R158, UR4, RZ ;  /* 0x000000049e077c24 */ /* 0x000fe2000f8e02ff */
[----:B------:R-:W-:-:S03]  /*4980*/  IADD3 R4, P1, R13, R4, RZ ;  /* 0x000000040d047210 */ /* 0x000fc60007f3e0ff */
[----:B------:R-:W-:-:S05]  /*4990*/  IMAD R7, R18, UR5, R7 ;  /* 0x0000000512077c24 */ /* 0x000fca000f8e0207 */
[----:B------:R-:W-:-:S03]  /*49a0*/  IADD3.X R5, R19, R5, R7, P1, !PT ;  /* 0x0000000513057210 */ /* 0x000fc60000ffe407 */
[----:B------:R-:W-:Y:S05]  /*49b0*/  @P0 BRA `(.L_x_54) ;  /* 0x0000006000b00947 */ /* 0x000fea0003800000 */
[----:B------:R-:W0:Y:S01]  /*49c0*/  LDC.64 R10, c[0x0][0x7c8] ;  /* 0x0001f200ff0a7b82 */ /* 0x000e220000000a00 */
[----:B------:R-:W-:Y:S01]  /*49d0*/  IMAD.WIDE R14, R22, 0x40, R154 ;  /* 0x00000040160e7825 */ /* 0x000fe200078e029a */
[----:B------:R-:W-:Y:S01]  /*49e0*/  ULDC.64 UR4, c[0x0][0x7c0] ;  /* 0x0001f00000047ab9 */ /* 0x000fe20000000a00 */
[----:B------:R-:W-:Y:S02]  /*49f0*/  BSSY B0, `(.L_x_54) ;  /* 0x0000628000007945 */ /* 0x000fe40003800000 */
[----:B------:R-:W-:Y:S02]  /*4a00*/  IMAD.IADD R22, R168, 0x1, -R3 ;  /* 0x00000001a8167824 */ /* 0x000fe400078e0a03 */
[-C--:B0-----:R-:W-:Y:S02]  /*4a10*/  IMAD R0, R15, R10.reuse, RZ ;  /* 0x0000000a0f007224 */ /* 0x081fe400078e02ff */
[----:B------:R-:W-:-:S04]  /*4a20*/  IMAD.WIDE.U32 R4, R14, R10, R4 ;  /* 0x0000000a0e047225 */ /* 0x000fc800078e0004 */
[----:B------:R-:W-:Y:S01]  /*4a30*/  IMAD R7, R14, R11, R0 ;  /* 0x0000000b0e077224 */ /* 0x000fe200078e0200 */
[----:B------:R-:W-:Y:S01]  /*4a40*/  IADD3 R4, P0, R4, UR4, RZ ;  /* 0x0000000404047c10 */ /* 0x000fe2000ff1e0ff */
[----:B------:R-:W-:Y:S02]  /*4a50*/  IMAD R0, R169, -0x2, R12 ;  /* 0xfffffffea9007824 */ /* 0x000fe400078e020c */
[----:B------:R-:W-:Y:S01]  /*4a60*/  IMAD.IADD R7, R5, 0x1, R7 ;  /* 0x0000000105077824 */ /* 0x000fe200078e0207 */
[----:B------:R-:W-:Y:S01]  /*4a70*/  LEA R6, P1, R10, R4, 0x3 ;  /* 0x000000040a067211 */ /* 0x000fe200078218ff */
[----:B------:R-:W-:-:S03]  /*4a80*/  IMAD.IADD R0, R0, 0x1, -R13 ;  /* 0x0000000100007824 */ /* 0x000fc600078e0a0d */
[----:B------:R-:W-:Y:S02]  /*4a90*/  IADD3.X R5, R7, UR5, RZ, P0, !PT ;  /* 0x0000000507057c10 */ /* 0x000fe400087fe4ff */
[----:B-----5:R-:W-:Y:S02]  /*4aa0*/  ISETP.NE.AND P0, PT, R153, RZ, PT ;  /* 0x000000ff9900720c */ /* 0x020fe40003f05270 */
[----:B------:R-:W-:-:S11]  /*4ab0*/  LEA.HI.X R7, R10, R5, R11, 0x3, P1 ;  /* 0x000000050a077211 */ /* 0x000fd600008f1c0b */
[----:B------:R-:W-:Y:S05]  /*4ac0*/  @!P0 BRA `(.L_x_55) ;  /* 0x0000004800608947 */ /* 0x000fea0003800000 */
[----:B------:R-:W0:Y:S01]  /*4ad0*/  LDC.64 R20, c[0x0][0x7b0] ;  /* 0x0001ec00ff147b82 */ /* 0x000e220000000a00 */
[----:B------:R-:W-:Y:S01]  /*4ae0*/  ULDC.64 UR4, c[0x0][0x7b8] ;  /* 0x0001ee0000047ab9 */ /* 0x000fe20000000a00 */
[----:B------:R-:W-:Y:S01]  /*4af0*/  ISETP.GE.AND P1, PT, R22, 0x1, PT ;  /* 0x000000011600780c */ /* 0x000fe20003f26270 */
[----:B------:R-:W-:Y:S01]  /*4b00*/  IMAD.WIDE.U32 R8, R18, UR4, R8 ;  /* 0x0000000412087c25 */ /* 0x000fe2000f8e0008 */
[----:B------:R-:W-:Y:S02]  /*4b10*/  BSSY B1, `(.L_x_56) ;  /* 0x000000e000017945 */ /* 0x000fe40003800000 */
[----:B------:R-:W-:Y:S01]  /*4b20*/  ISETP.LT.OR P5, PT, R0, 0x1, !P1 ;  /* 0x000000010000780c */ /* 0x000fe20004fa1670 */
[----:B------:R-:W-:Y:S01]  /*4b30*/  IMAD R3, R158, UR4, RZ ;  /* 0x000000049e037c24 */ /* 0x000fe2000f8e02ff */
[----:B------:R-:W1:Y:S01]  /*4b40*/  LDC.64 R156, c[0x0][0x7a8] ;  /* 0x0001ea00ff9c7b82 */ /* 0x000e620000000a00 */
[----:B------:R-:W-:Y:S02]  /*4b50*/  IADD3 R12, P0, R13, R8, RZ ;  /* 0x000000080d0c7210 */ /* 0x000fe40007f1e0ff */
[----:B------:R-:W-:-:S05]  /*4b60*/  IMAD R3, R18, UR5, R3 ;  /* 0x0000000512037c24 */ /* 0x000fca000f8e0203 */
[----:B------:R-:W-:Y:S01]  /*4b70*/  IADD3.X R13, R19, R9, R3, P0, !PT ;  /* 0x00000009130d7210 */ /* 0x000fe200007fe403 */
[-C--:B0-----:R-:W-:Y:S02]  /*4b80*/  IMAD R3, R15, R20.reuse, RZ ;  /* 0x000000140f037224 */ /* 0x081fe400078e02ff */
[----:B------:R-:W-:-:S04]  /*4b90*/  IMAD.WIDE.U32 R8, R14, R20, R12 ;  /* 0x000000140e087225 */ /* 0x000fc800078e000c */
[----:B------:R-:W-:Y:S01]  /*4ba0*/  IMAD R19, R14, R21, R3 ;  /* 0x000000150e137224 */ /* 0x000fe200078e0203 */
[----:B-1----:R-:W-:-:S04]  /*4bb0*/  IADD3 R8, P0, R8, R156, RZ ;  /* 0x0000009c08087210 */ /* 0x002fc80007f1e0ff */
[----:B------:R-:W-:Y:S01]  /*4bc0*/  IADD3.X R9, R157, R9, R19, P0, !PT ;  /* 0x000000099d097210 */ /* 0x000fe200007fe413 */
[----:B------:R-:W-:Y:S08]  /*4bd0*/  @P5 BRA `(.L_x_57) ;  /* 0x0000000000045947 */ /* 0x000ff00003800000 */
[----:B------:R0:W5:Y:S02]  /*4be0*/  LDG.E.U8 R170, desc[UR54][R8.64] ;  /* 0x0000003608aa7981 */ /* 0x000164000c1e1100 */
.L_x_57:
[----:B------:R-:W-:Y:S05]  /*4bf0*/  BSYNC B1 ;  /* 0x0000000000017941 */ /* 0x000fea0003800000 */
.L_x_56:
[----:B-----5:R-:W-:Y:S01]  /*4c00*/  LOP3.LUT R3, R170, 0xffff, RZ, 0xc0, !PT ;  /* 0x0000ffffaa037812 */ /* 0x020fe200078ec0ff */
[----:B------:R-:W-:Y:S01]  /*4c10*/  IMAD.SHL.U32 R10, R20, 0x8, RZ ;  /* 0x00000008140a7824 */ /* 0x000fe200078e00ff */
[----:B------:R-:W-:Y:S01]  /*4c20*/  ISETP.LT.OR P2, PT, R0, 0x2, !P1 ;  /* 0x000000020000780c */ /* 0x000fe20004f41670 */
[----:B------:R-:W-:Y:S01]  /*4c30*/  BSSY B1, `(.L_x_58) ;  /* 0x000000e000017945 */ /* 0x000fe20003800000 */
[----:B------:R-:W-:Y:S02]  /*4c40*/  PRMT R18, R3, 0x8880, RZ ;  /* 0x0000888003127816 */ /* 0x000fe400000000ff */
[----:B------:R-:W-:Y:S02]  /*4c50*/  SHF.L.U64.HI R11, R20, 0x3, R21 ;  /* 0x00000003140b7819 */ /* 0x000fe40000010215 */
[----:B------:R-:W-:Y:S01]  /*4c60*/  ISETP.GE.AND P0, PT, R22, 0x9, PT ;  /* 0x000000091600780c */ /* 0x000fe20003f06270 */
[----:B------:R-:W-:Y:S02]  /*4c70*/  IMAD R3, R18, R153, RZ ;  /* 0x0000009912037224 */ /* 0x000fe400078e02ff */
[----:B------:R-:W-:-:S04]  /*4c80*/  IMAD.WIDE.U32 R10, R14, R20, R10 ;  /* 0x000000140e0a7225 */ /* 0x000fc800078e000a */
[----:B------:R-:W-:Y:S01]  /*4c90*/  @!P5 IMAD R15, R24, R152, R3 ;  /* 0x00000098180fd224 */ /* 0x000fe200078e0203 */
[----:B------:R-:W-:Y:S01]  /*4ca0*/  IADD3 R10, P3, P4, R12, R156, R10 ;  /* 0x0000009c0c0a7210 */ /* 0x000fe20007c7e00a */
[----:B------:R-:W-:-:S03]  /*4cb0*/  IMAD.IADD R18, R19, 0x1, R11 ;  /* 0x0000000113127824 */ /* 0x000fc600078e020b */
[----:B------:R1:W-:Y:S01]  /*4cc0*/  @!P5 STG.E.U8 desc[UR54][R4.64], R15 ;  /* 0x0000000f0400d986 */ /* 0x0003e2000c101136 */
[----:B------:R-:W-:Y:S08]  /*4cd0*/  @P2 BRA `(.L_x_59) ;  /* 0x00000000000c2947 */ /* 0x000ff00003800000 */
[----:B------:R-:W2:Y:S02]  /*4ce0*/  LDG.E.U8 R170, desc[UR54][R8.64+0x1] ;  /* 0x0000013608aa7981 */ /* 0x000ea4000c1e1100 */
[----:B--2---:R-:W-:-:S05]  /*4cf0*/  PRMT R14, R170, 0x8880, RZ ;  /* 0x00008880aa0e7816 */ /* 0x004fca00000000ff */
[----:B------:R-:W-:-:S07]  /*4d00*/  IMAD R3, R14, R153, RZ ;  /* 0x000000990e037224 */ /* 0x000fce00078e02ff */
.L_x_59:
[----:B------:R-:W-:Y:S05]  /*4d10*/  BSYNC B1 ;  /* 0x0000000000017941 */ /* 0x000fea0003800000 */
.L_x_58:
[C---:B------:R-:W-:Y:S01]  /*4d20*/  ISETP.LT.OR P5, PT, R0.reuse, 0x1, !P0 ;  /* 0x000000010000780c */ /* 0x040fe200047a1670 */
[----:B------:R-:W-:Y:S01]  /*4d30*/  @!P2 IMAD R25, R25, R152, R3 ;  /* 0x000000981919a224 */ /* 0x000fe200078e0203 */
[----:B------:R-:W-:Y:S01]  /*4d40*/  BSSY B1, `(.L_x_60) ;  /* 0x000000a000017945 */ /* 0x000fe20003800000 */
[----:B------:R-:W-:Y:S02]  /*4d50*/  IADD3.X R11, R13, R157, R18, P3, P4 ;  /* 0x0000009d0d0b7210 */ /* 0x000fe40001fe8412 */
[C---:B------:R-:W-:Y:S01]  /*4d60*/  ISETP.LT.OR P3, PT, R0.reuse, 0x2, !P0 ;  /* 0x000000020000780c */ /* 0x040fe20004761670 */
[----:B------:R2:W-:Y:S01]  /*4d70*/  @!P2 STG.E.U8 desc[UR54][R4.64+0x1], R25 ;  /* 0x000001190400a986 */ /* 0x0005e2000c101136 */
[C---:B------:R-:W-:Y:S02]  /*4d80*/  ISETP.LT.OR P4, PT, R0.reuse, 0x9, !P1 ;  /* 0x000000090000780c */ /* 0x040fe40004f81670 */
[----:B------:R-:W-:-:S04]  /*4d90*/  ISETP.LT.OR P2, PT, R0, 0xa, !P1 ;  /* 0x0000000a0000780c */ /* 0x000fc80004f41670 */
[----:B------:R-:W-:Y:S09]  /*4da0*/  @P5 BRA `(.L_x_61) ;  /* 0x00000000000c5947 */ /* 0x000ff20003800000 */
[----:B------:R-:W3:Y:S02]  /*4db0*/  LDG.E.U8 R170, desc[UR54][R10.64] ;  /* 0x000000360aaa7981 */ /* 0x000ee4000c1e1100 */
[----:B---3--:R-:W-:-:S05]  /*4dc0*/  PRMT R12, R170, 0x8880, RZ ;  /* 0x00008880aa0c7816 */ /* 0x008fca00000000ff */
[----:B------:R-:W-:-:S07]  /*4dd0*/  IMAD R3, R12, R153, RZ ;  /* 0x000000990c037224 */ /* 0x000fce00078e02ff */
.L_x_61:
[----:B------:R-:W-:Y:S05]  /*4de0*/  BSYNC B1 ;  /* 0x0000000000017941 */ /* 0x000fea0003800000 */
.L_x_60:
[----:B------:R-:W-:Y:S01]  /*4df0*/  @!P5 IMAD R13, R26, R152, R3 ;  /* 0x000000981a0dd224 */ /* 0x000fe200078e0203 */
[----:B------:R-:W-:Y:S04]  /*4e00*/  BSSY B1, `(.L_x_62) ;  /* 0x0000006000017945 */ /* 0x000fe80003800000 */
[----:B------:R3:W-:Y:S01]  /*4e10*/  @!P5 STG.E.U8 desc[UR54][R6.64], R13 ;  /* 0x0000000d0600d986 */ /* 0x0007e2000c101136 */
[----:B------:R-:W-:Y:S05]  /*4e20*/  @P3 BRA `(.L_x_63) ;  /* 0x00000000000c3947 */ /* 0x000fea0003800000 */
[----:B------:R-:W4:Y:S02]  /*4e30*/  LDG.E.U8 R170, desc[UR54][R10.64+0x1] ;  /* 0x000001360aaa7981 */ /* 0x000f24000c1e1100 */
[----:B----4-:R-:W-:-:S05]  /*4e40*/  PRMT R12, R170, 0x8880, RZ ;  /* 0x00008880aa0c7816 */ /* 0x010fca00000000ff */
[----:B------:R-:W-:-:S07]  /*4e50*/  IMAD R3, R12, R153, RZ ;  /* 0x000000990c037224 */ /* 0x000fce00078e02ff */
.L_x_63:
[----:B------:R-:W-:Y:S05]  /*4e60*/  BSYNC B1 ;  /* 0x0000000000017941 */ /* 0x000fea0003800000 */
.L_x_62:
[----:B------:R-:W-:Y:S01]  /*4e70*/  @!P3 IMAD R27, R27, R152, R3 ;  /* 0x000000981b1bb224 */ /* 0x000fe200078e0203 */
[----:B------:R-:W-:Y:S04]  /*4e80*/  BSSY B1, `(.L_x_64) ;  /* 0x0000006000017945 */ /* 0x000fe80003800000 */
[----:B------:R4:W-:Y:S01]  /*4e90*/  @!P3 STG.E.U8 desc[UR54][R6.64+0x1], R27 ;  /* 0x0000011b0600b986 */ /* 0x0009e2000c101136 */
[----:B------:R-:W-:Y:S05]  /*4ea0*/  @P4 BRA `(.L_x_65) ;  /* 0x00000000000c4947 */ /* 0x000fea0003800000 */
[----:B------:R-:W5:Y:S02]  /*4eb0*/  LDG.E.U8 R170, desc[UR54][R8.64+0x8] ;  /* 0x0000083608aa7981 */ /* 0x000f64000c1e1100 */
[----:B-----5:R-:W-:-:S05]  /*4ec0*/  PRMT R12, R170, 0x8880, RZ ;  /* 0x00008880aa0c7816 */ /* 0x020fca00000000ff */
[----:B------:R-:W-:-:S07]  /*4ed0*/  IMAD R3, R12, R153, RZ ;  /* 0x000000990c037224 */ /* 0x000fce00078e02ff */
.L_x_65:
[----:B------:R-:W-:Y:S05]  /*4ee0*/  BSYNC B1 ;  /* 0x0000000000017941 */ /* 0x000fea0003800000 */
.L_x_64:
[----:B---3--:R-:W-:Y:S01]  /*4ef0*/  @!P4 IMAD R13, R28, R152, R3 ;  /* 0x000000981c0dc224 */ /* 0x008fe200078e0203 */
[----:B------:R-:W-:Y:S04]  /*4f00*/  BSSY B1, `(.L_x_66) ;  /* 0x0000006000017945 */ /* 0x000fe80003800000 */
[----:B------:R3:W-:Y:S01]  /*4f10*/  @!P4 STG.E.U8 desc[UR54][R4.64+0x8], R13 ;  /* 0x0000080d0400c986 */ /* 0x0007e2000c101136 */
[----:B------:R-:W-:Y:S05]  /*4f20*/  @P2 BRA `(.L_x_67) ;  /* 0x00000000000c2947 */ /* 0x000fea0003800000 */
[----:B------:R-:W5:Y:S02]  /*4f30*/  LDG.E.U8 R170, desc[UR54][R8.64+0x9] ;  /* 0x0000093608aa7981 */ /* 0x000f64000c1e1100 */
[----:B-----5:R-:W-:-:S05]  /*4f40*/  PRMT R12, R170, 0x8880, RZ ;  /* 0x00008880aa0c7816 */ /* 0x020fca00000000ff */
[----:B------:R-:W-:-:S07]  /*4f50*/  IMAD R3, R12, R153, RZ ;  /* 0x000000990c037224 */ /* 0x000fce00078e02ff */
.L_x_67:
[----:B------:R-:W-:Y:S05]  /*4f60*/  BSYNC B1 ;  /* 0x0000000000017941 */ /* 0x000fea0003800000 */
.L_x_66:
[C---:B------:R-:W-:Y:S01]  /*4f70*/  ISETP.LT.OR P4, PT, R0.reuse, 0x9, !P0 ;  /* 0x000000090000780c */ /* 0x040fe20004781670 */
[----:B------:R-:W-:Y:S01]  /*4f80*/  @!P2 IMAD R29, R29, R152, R3 ;  /* 0x000000981d1da224 */ /* 0x000fe200078e0203 */
[----:B------:R-:W-:Y:S01]  /*4f90*/  BSSY B1, `(.L_x_68) ;  /* 0x0000009000017945 */ /* 0x000fe20003800000 */
[C---:B------:R-:W-:Y:S02]  /*4fa0*/  ISETP.LT.OR P3, PT, R0.reuse, 0xa, !P0 ;  /* 0x0000000a0000780c */ /* 0x040fe40004761670 */
[C---:B------:R-:W-:Y:S01]  /*4fb0*/  ISETP.LT.OR P5, PT, R0.reuse, 0x11, !P1 ;  /* 0x000000110000780c */ /* 0x040fe20004fa1670 */
[----:B------:R0:W-:Y:S01]  /*4fc0*/  @!P2 STG.E.U8 desc[UR54][R4.64+0x9], R29 ;  /* 0x0000091d0400a986 */ /* 0x0001e2000c101136 */
[----:B------:R-:W-:-:S06]  /*4fd0*/  ISETP.LT.OR P2, PT, R0, 0x12, !P1 ;  /* 0x000000120000780c */ /* 0x000fcc0004f41670 */
[----:B------:R-:W-:Y:S07]  /*4fe0*/  @P4 BRA `(.L_x_69) ;  /* 0x00000000000c4947 */ /* 0x000fee0003800000 */
[----:B------:R-:W5:Y:S02]  /*4ff0*/  LDG.E.U8 R170, desc[UR54][R10.64+0x8] ;  /* 0x000008360aaa7981 */ /* 0x000f64000c1e1100 */
[----:B-----5:R-:W-:-:S05]  /*5000*/  PRMT R12, R170, 0x8880, RZ ;  /* 0x00008880aa0c7816 */ /* 0x020fca00000000ff */
[----:B------:R-:W-:-:S07]  /*5010*/  IMAD R3, R12, R153, RZ ;  /* 0x000000990c037224 */ /* 0x000fce00078e02ff */
.L_x_69:
[----:B------:R-:W-:Y:S05]  /*5020*/  BSYNC B1 ;  /* 0x0000000000017941 */ /* 0x000fea0003800000 */
.L_x_68:
[----:B---3--:R-:W-:Y:S01]  /*5030*/  @!P4 IMAD R13, R30, R152, R3 ;  /* 0x000000981e0dc224 */ /* 0x008fe200078e0203 */
[----:B------:R-:W-:Y:S04]  /*5040*/  BSSY B1, `(.L_x_70) ;  /* 0x0000006000017945 */ /* 0x000fe80003800000 */
[----:B------:R3:W-:Y:S01]  /*5050*/  @!P4 STG.E.U8 desc[UR54][R6.64+0x8], R13 ;  /* 0x0000080d0600c986 */ /* 0x0007e2000c101136 */
[----:B------:R-:W-:Y:S05]  /*5060*/  @P3 BRA `(.L_x_71) ;  /* 0x00000000000c3947 */ /* 0x000fea0003800000 */
[----:B------:R-:W5:Y:S02]  /*5070*/  LDG.E.U8 R170, desc[UR54][R10.64+0x9] ;  /* 0x000009360aaa7981 */ /* 0x000f64000c1e1100 */
[----:B-----5:R-:W-:-:S05]  /*5080*/  PRMT R12, R170, 0x8880, RZ ;  /* 0x00008880aa0c7816 */ /* 0x020fca00000000ff */
[----:B------:R-:W-:-:S07]  /*5090*/  IMAD R3, R12, R153, RZ ;  /* 0x000000990c037224 */ /* 0x000fce00078e02ff */
.L_x_71:
[----:B------:R-:W-:Y:S05]  /*50a0*/  BSYNC B1 ;  /* 0x0000000000017941 */ /* 0x000fea0003800000 */
.L_x_70:
[----:B------:R-:W-:Y:S01]  /*50b0*/  @!P3 IMAD R31, R31, R152, R3 ;  /* 0x000000981f1fb224 */ /* 0x000fe200078e0203 */
[----:B------:R-:W-:Y:S04]  /*50c0*/  BSSY B1, `(.L_x_72) ;  /* 0x0000006000017945 */ /* 0x000fe80003800000 */
[----:B------:R0:W-:Y:S01]  /*50d0*/  @!P3 STG.E.U8 desc[UR54][R6.64+0x9], R31 ;  /* 0x0000091f0600b986 */ /* 0x0001e2000c101136 */
[----:B------:R-:W-:Y:S05]  /*50e0*/  @P5 BRA `(.L_x_73) ;  /* 0x00000000000c5947 */ /* 0x000fea0003800000 */
[----:B------:R-:W5:Y:S02]  /*50f0*/  LDG.E.U8 R170, desc[UR54][R8.64+0x10] ;  /* 0x0000103608aa7981 */ /* 0x000f64000c1e1100 */
[----:B-----5:R-:W-:-:S05]  /*5100*/  PRMT R12, R170, 0x8880, RZ ;  /* 0x00008880aa0c7816 */ /* 0x020fca00000000ff */
[----:B------:R-:W-:-:S07]  /*5110*/  IMAD R3, R12, R153, RZ ;  /* 0x000000990c037224 */ /* 0x000fce00078e02ff */
.L_x_73:
[----:B------:R-:W-:Y:S05]  /*5120*/  BSYNC B1 ;  /* 0x0000000000017941 */ /* 0x000fea0003800000 */
.L_x_72:
[----:B---3--:R-:W-:Y:S01]  /*5130*/  @!P5 IMAD R13, R32, R152, R3 ;  /* 0x00000098200dd224 */ /* 0x008fe200078e0203 */
[----:B------:R-:W-:Y:S04]  /*5140*/  BSSY B1, `(.L_x_74) ;  /* 0x0000006000017945 */ /* 0x000fe80003800000 */
[----:B------:R3:W-:Y:S01]  /*5150*/  @!P5 STG.E.U8 desc[UR54][R4.64+0x10], R13 ;  /* 0x0000100d0400d986 */ /* 0x0007e2000c101136 */
[----:B------:R-:W-:Y:S05]  /*5160*/  @P2 BRA `(.L_x_75) ;  /* 0x00000000000c2947 */ /* 0x000fea0003800000 */
[----:B------:R-:W5:Y:S02]  /*5170*/  LDG.E.U8 R170, desc[UR54][R8.64+0x11] ;  /* 0x0000113608aa7981 */ /* 0x000f64000c1e1100 */
[----:B-----5:R-:W-:-:S05]  /*5180*/  PRMT R12, R170, 0x8880, RZ ;  /* 0x00008880aa0c7816 */ /* 0x020fca00000000ff */
[----:B------:R-:W-:-:S07]  /*5190*/  IMAD R3, R12, R153, RZ ;  /* 0x000000990c037224 */ /* 0x000fce00078e02ff */
.L_x_75:
[----:B------:R-:W-:Y:S05]  /*51a0*/  BSYNC B1 ;  /* 0x0000000000017941 */ /* 0x000fea0003800000 */
.L_x_74:
        /* <DEDUP_REMOVED lines=11> */
.L_x_77:
[----:B------:R-:W-:Y:S05]  /*5260*/  BSYNC B1 ;  /* 0x0000000000017941 */ /* 0x000fea0003800000 */
.L_x_76:
[----:B---3--:R-:W-:Y:S01]  /*5270*/  @!P4 IMAD R13, R34, R152, R3 ;  /* 0x00000098220dc224 */ /* 0x008fe200078e0203 */
[----:B------:R-:W-:Y:S04]  /*5280*/  BSSY B1, `(.L_x_78) ;  /* 0x0000006000017945 */ /* 0x000fe80003800000 */
[----:B------:R3:W-:Y:S01]  /*5290*/  @!P4 STG.E.U8 desc[UR54][R6.64+0x10], R13 ;  /* 0x0000100d0600c986 */ /* 0x0007e2000c101136 */
[----:B------:R-:W-:Y:S05]  /*52a0*/  @P3 BRA `(.L_x_79) ;  /* 0x00000000000c3947 */ /* 0x000fea0003800000 */
[----:B------:R-:W5:Y:S02]  /*52b0*/  LDG.E.U8 R170, desc[UR54][R10.64+0x11] ;  /* 0x000011360aaa7981 */ /* 0x000f64000c1e1100 */
[----:B-----5:R-:W-:-:S05]  /*52c0*/  PRMT R12, R170, 0x8880, RZ ;  /* 0x00008880aa0c7816 */ /* 0x020fca00000000ff */
[----:B------:R-:W-:-:S07]  /*52d0*/  IMAD R3, R12, R153, RZ ;  /* 0x000000990c037224 */ /* 0x000fce00078e02ff */
.L_x_79:
[----:B------:R-:W-:Y:S05]  /*52e0*/  BSYNC B1 ;  /* 0x0000000000017941 */ /* 0x000fea0003800000 */
.L_x_78:
[----:B------:R-:W-:Y:S01]  /*52f0*/  @!P3 IMAD R35, R35, R152, R3 ;  /* 0x000000982323b224 */ /* 0x000fe200078e0203 */
[----:B------:R-:W-:Y:S04]  /*5300*/  BSSY B1, `(.L_x_80) ;  /* 0x0000006000017945 */ /* 0x000fe80003800000 */
[----:B------:R0:W-:Y:S01]  /*5310*/  @!P3 STG.E.U8 desc[UR54][R6.64+0x11], R35 ;  /* 0x000011230600b986 */ /* 0x0001e2000c101136 */
[----:B------:R-:W-:Y:S05]  /*5320*/  @P5 BRA `(.L_x_81) ;  /* 0x00000000000c5947 */ /* 0x000fea0003800000 */
[----:B------:R-:W5:Y:S02]  /*5330*/  LDG.E.U8 R170, desc[UR54][R8.64+0x18] ;  /* 0x0000183608aa7981 */ /* 0x000f64000c1e1100 */
[----:B-----5:R-:W-:-:S05]  /*5340*/  PRMT R12, R170, 0x8880, RZ ;  /* 0x00008880aa0c7816 */ /* 0x020fca00000000ff */
[----:B------:R-:W-:-:S07]  /*5350*/  IMAD R3, R12, R153, RZ ;  /* 0x000000990c037224 */ /* 0x000fce00078e02ff */
.L_x_81:
[----:B------:R-:W-:Y:S05]  /*5360*/  BSYNC B1 ;  /* 0x0000000000017941 */ /* 0x000fea0003800000 */
.L_x_80:
[----:B---3--:R-:W-:Y:S01]  /*5370*/  @!P5 IMAD R13, R36, R152, R3 ;  /* 0x00000098240dd224 */ /* 0x008fe200078e0203 */
[----:B------:R-:W-:Y:S04]  /*5380*/  BSSY B1, `(.L_x_82) ;  /* 0x0000006000017945 */ /* 0x000fe80003800000 */
[----:B------:R3:W-:Y:S01]  /*5390*/  @!P5 STG.E.U8 desc[UR54][R4.64+0x18], R13 ;  /* 0x0000180d0400d986 */ /* 0x0007e2000c101136 */
[----:B------:R-:W-:Y:S05]  /*53a0*/  @P2 BRA `(.L_x_83) ;  /* 0x00000000000c2947 */ /* 0x000fea0003800000 */
[----:B------:R-:W5:Y:S02]  /*53b0*/  LDG.E.U8 R170, desc[UR54][R8.64+0x19] ;  /* 0x0000193608aa7981 */ /* 0x000f64000c1e1100 */
[----:B-----5:R-:W-:-:S05]  /*53c0*/  PRMT R12, R170, 0x8880, RZ ;  /* 0x00008880aa0c7816 */ /* 0x020fca00000000ff */
[----:B------:R-:W-:-:S07]  /*53d0*/  IMAD R3, R12, R153, RZ ;  /* 0x000000990c037224 */ /* 0x000fce00078e02ff */
.L_x_83:
[----:B------:R-:W-:Y:S05]  /*53e0*/  BSYNC B1 ;  /* 0x0000000000017941 */ /* 0x000fea0003800000 */
.L_x_82:
        /* <DEDUP_REMOVED lines=11> */
.L_x_85:
[----:B------:R-:W-:Y:S05]  /*54a0*/  BSYNC B1 ;  /* 0x0000000000017941 */ /* 0x000fea0003800000 */
.L_x_84:
[----:B---3--:R-:W-:Y:S01]  /*54b0*/  @!P4 IMAD R13, R38, R152, R3 ;  /* 0x00000098260dc224 */ /* 0x008fe200078e0203 */
[----:B------:R-:W-:Y:S04]  /*54c0*/  BSSY B1, `(.L_x_86) ;  /* 0x0000006000017945 */ /* 0x000fe80003800000 */
[----:B------:R3:W-:Y:S01]  /*54d0*/  @!P4 STG.E.U8 desc[UR54][R6.64+0x18], R13 ;  /* 0x0000180d0600c986 */ /* 0x0007e2000c101136 */
[----:B------:R-:W-:Y:S05]  /*54e0*/  @P3 BRA `(.L_x_87) ;  /* 0x00000000000c3947 */ /* 0x000fea0003800000 */
[----:B------:R-:W5:Y:S02]  /*54f0*/  LDG.E.U8 R170, desc[UR54][R10.64+0x19] ;  /* 0x000019360aaa7981 */ /* 0x000f64000c1e1100 */
[----:B-----5:R-:W-:-:S05]  /*5500*/  PRMT R12, R170, 0x8880, RZ ;  /* 0x00008880aa0c7816 */ /* 0x020fca00000000ff */
[----:B------:R-:W-:-:S07]  /*5510*/  IMAD R3, R12, R153, RZ ;  /* 0x000000990c037224 */ /* 0x000fce00078e02ff */
.L_x_87:
[----:B------:R-:W-:Y:S05]  /*5520*/  BSYNC B1 ;  /* 0x0000000000017941 */ /* 0x000fea0003800000 */
.L_x_86:
[----:B------:R-:W-:Y:S01]  /*5530*/  @!P3 IMAD R39, R39, R152, R3 ;  /* 0x000000982727b224 */ /* 0x000fe200078e0203 */
[----:B------:R-:W-:Y:S04]  /*5540*/  BSSY B1, `(.L_x_88) ;  /* 0x0000006000017945 */ /* 0x000fe80003800000 */
[----:B------:R0:W-:Y:S01]  /*5550*/  @!P3 STG.E.U8 desc[UR54][R6.64+0x19], R39 ;  /* 0x000019270600b986 */ /* 0x0001e2000c101136 */
[----:B------:R-:W-:Y:S05]  /*5560*/  @P5 BRA `(.L_x_89) ;  /* 0x00000000000c5947 */ /* 0x000fea0003800000 */
[----:B------:R-:W5:Y:S02]  /*5570*/  LDG.E.U8 R170, desc[UR54][R8.64+0x20] ;  /* 0x0000203608aa7981 */ /* 0x000f64000c1e1100 */
[----:B-----5:R-:W-:-:S05]  /*5580*/  PRMT R12, R170, 0x8880, RZ ;  /* 0x00008880aa0c7816 */ /* 0x020fca00000000ff */
[----:B------:R-:W-:-:S07]  /*5590*/  IMAD R3, R12, R153, RZ ;  /* 0x000000990c037224 */ /* 0x000fce00078e02ff */
.L_x_89:
[----:B------:R-:W-:Y:S05]  /*55a0*/  BSYNC B1 ;  /* 0x0000000000017941 */ /* 0x000fea0003800000 */
.L_x_88:
[----:B---3--:R-:W-:Y:S01]  /*55b0*/  @!P5 IMAD R13, R40, R152, R3 ;  /* 0x00000098280dd224 */ /* 0x008fe200078e0203 */
[----:B------:R-:W-:Y:S04]  /*55c0*/  BSSY B1, `(.L_x_90) ;  /* 0x0000006000017945 */ /* 0x000fe80003800000 */
[----:B------:R3:W-:Y:S01]  /*55d0*/  @!P5 STG.E.U8 desc[UR54][R4.64+0x20], R13 ;  /* 0x0000200d0400d986 */ /* 0x0007e2000c101136 */
[----:B------:R-:W-:Y:S05]  /*55e0*/  @P2 BRA `(.L_x_91) ;  /* 0x00000000000c2947 */ /* 0x000fea0003800000 */
[----:B------:R-:W5:Y:S02]  /*55f0*/  LDG.E.U8 R170, desc[UR54][R8.64+0x21] ;  /* 0x0000213608aa7981 */ /* 0x000f64000c1e1100 */
[----:B-----5:R-:W-:-:S05]  /*5600*/  PRMT R12, R170, 0x8880, RZ ;  /* 0x00008880aa0c7816 */ /* 0x020fca00000000ff */
[----:B------:R-:W-:-:S07]  /*5610*/  IMAD R3, R12, R153, RZ ;  /* 0x000000990c037224 */ /* 0x000fce00078e02ff */
.L_x_91:
[----:B------:R-:W-:Y:S05]  /*5620*/  BSYNC B1 ;  /* 0x0000000000017941 */ /* 0x000fea0003800000 */
.L_x_90:
        /* <DEDUP_REMOVED lines=11> */
.L_x_93:
[----:B------:R-:W-:Y:S05]  /*56e0*/  BSYNC B1 ;  /* 0x0000000000017941 */ /* 0x000fea0003800000 */
.L_x_92:
[----:B---3--:R-:W-:Y:S01]  /*56f0*/  @!P4 IMAD R13, R42, R152, R3 ;  /* 0x000000982a0dc224 */ /* 0x008fe200078e0203 */
[----:B------:R-:W-:Y:S04]  /*5700*/  BSSY B1, `(.L_x_94) ;  /* 0x0000006000017945 */ /* 0x000fe80003800000 */
[----:B------:R3:W-:Y:S01]  /*5710*/  @!P4 STG.E.U8 desc[UR54][R6.64+0x20], R13 ;  /* 0x0000200d0600c986 */ /* 0x0007e2000c101136 */
[----:B------:R-:W-:Y:S05]  /*5720*/  @P3 BRA `(.L_x_95) ;  /* 0x00000000000c3947 */ /* 0x000fea0003800000 */
[----:B------:R-:W5:Y:S02]  /*5730*/  LDG.E.U8 R170, desc[UR54][R10.64+0x21] ;  /* 0x000021360aaa7981 */ /* 0x000f64000c1e1100 */
[----:B-----5:R-:W-:-:S05]  /*5740*/  PRMT R12, R170, 0x8880, RZ ;  /* 0x00008880aa0c7816 */ /* 0x020fca00000000ff */
[----:B------:R-:W-:-:S07]  /*5750*/  IMAD R3, R12, R153, RZ ;  /* 0x000000990c037224 */ /* 0x000fce00078e02ff */
.L_x_95:
[----:B------:R-:W-:Y:S05]  /*5760*/  BSYNC B1 ;  /* 0x0000000000017941 */ /* 0x000fea0003800000 */
.L_x_94:
[----:B------:R-:W-:Y:S01]  /*5770*/  @!P3 IMAD R43, R43, R152, R3 ;  /* 0x000000982b2bb224 */ /* 0x000fe200078e0203 */
[----:B------:R-:W-:Y:S04]  /*5780*/  BSSY B1, `(.L_x_96) ;  /* 0x0000006000017945 */ /* 0x000fe80003800000 */
[----:B------:R0:W-:Y:S01]  /*5790*/  @!P3 STG.E.U8 desc[UR54][R6.64+0x21], R43 ;  /* 0x0000212b0600b986 */ /* 0x0001e2000c101136 */
[----:B------:R-:W-:Y:S05]  /*57a0*/  @P5 BRA `(.L_x_97) ;  /* 0x00000000000c5947 */ /* 0x000fea0003800000 */
[----:B------:R-:W5:Y:S02]  /*57b0*/  LDG.E.U8 R170, desc[UR54][R8.64+0x28] ;  /* 0x0000283608aa7981 */ /* 0x000f64000c1e1100 */
[----:B-----5:R-:W-:-:S05]  /*57c0*/  PRMT R12, R170, 0x8880, RZ ;  /* 0x00008880aa0c7816 */ /* 0x020fca00000000ff */
[----:B------:R-:W-:-:S07]  /*57d0*/  IMAD R3, R12, R153, RZ ;  /* 0x000000990c037224 */ /* 0x000fce00078e02ff */
.L_x_97:
[----:B------:R-:W-:Y:S05]  /*57e0*/  BSYNC B1 ;  /* 0x0000000000017941 */ /* 0x000fea0003800000 */
.L_x_96:
[----:B---3--:R-:W-:Y:S01]  /*57f0*/  @!P5 IMAD R13, R44, R152, R3 ;  /* 0x000000982c0dd224 */ /* 0x008fe200078e0203 */
[----:B------:R-:W-:Y:S04]  /*5800*/  BSSY B1, `(.L_x_98) ;  /* 0x0000006000017945 */ /* 0x000fe80003800000 */
[----:B------:R3:W-:Y:S01]  /*5810*/  @!P5 STG.E.U8 desc[UR54][R4.64+0x28], R13 ;  /* 0x0000280d0400d986 */ /* 0x0007e2000c101136 */
[----:B------:R-:W-:Y:S05]  /*5820*/  @P2 BRA `(.L_x_99) ;  /* 0x00000000000c2947 */ /* 0x000fea0003800000 */
[----:B------:R-:W5:Y:S02]  /*5830*/  LDG.E.U8 R170, desc[UR54][R8.64+0x29] ;  /* 0x0000293608aa7981 */ /* 0x000f64000c1e1100 */
[----:B-----5:R-:W-:-:S05]  /*5840*/  PRMT R12, R170, 0x8880, RZ ;  /* 0x00008880aa0c7816 */ /* 0x020fca00000000ff */
[----:B------:R-:W-:-:S07]  /*5850*/  IMAD R3, R12, R153, RZ ;  /* 0x000000990c037224 */ /* 0x000fce00078e02ff */
.L_x_99:
[----:B------:R-:W-:Y:S05]  /*5860*/  BSYNC B1 ;  /* 0x0000000000017941 */ /* 0x000fea0003800000 */
.L_x_98:
        /* <DEDUP_REMOVED lines=11> */
.L_x_101:
[----:B------:R-:W-:Y:S05]  /*5920*/  BSYNC B1 ;  /* 0x0000000000017941 */ /* 0x000fea0003800000 */
.L_x_100:
[----:B---3--:R-:W-:Y:S01]  /*5930*/  @!P4 IMAD R13, R46, R152, R3 ;  /* 0x000000982e0dc224 */ /* 0x008fe200078e0203 */
[----:B------:R-:W-:Y:S04]  /*5940*/  BSSY B1, `(.L_x_102) ;  /* 0x0000006000017945 */ /* 0x000fe80003800000 */
[----:B------:R3:W-:Y:S01]  /*5950*/  @!P4 STG.E.U8 desc[UR54][R6.64+0x28], R13 ;  /* 0x0000280d0600c986 */ /* 0x0007e2000c101136 */
[----:B------:R-:W-:Y:S05]  /*5960*/  @P3 BRA `(.L_x_103) ;  /* 0x00000000000c3947 */ /* 0x000fea0003800000 */
[----:B------:R-:W5:Y:S02]  /*5970*/  LDG.E.U8 R170, desc[UR54][R10.64+0x29] ;  /* 0x000029360aaa7981 */ /* 0x000f64000c1e1100 */
[----:B-----5:R-:W-:-:S05]  /*5980*/  PRMT R12, R170, 0x8880, RZ ;  /* 0x00008880aa0c7816 */ /* 0x020fca00000000ff */
[----:B------:R-:W-:-:S07]  /*5990*/  IMAD R3, R12, R153, RZ ;  /* 0x000000990c037224 */ /* 0x000fce00078e02ff */
.L_x_103:
[----:B------:R-:W-:Y:S05]  /*59a0*/  BSYNC B1 ;  /* 0x0000000000017941 */ /* 0x000fea0003800000 */
.L_x_102:
[----:B------:R-:W-:Y:S01]  /*59b0*/  @!P3 IMAD R47, R47, R152, R3 ;  /* 0x000000982f2fb224 */ /* 0x000fe200078e0203 */
[----:B------:R-:W-:Y:S04]  /*59c0*/  BSSY B1, `(.L_x_104) ;  /* 0x0000006000017945 */ /* 0x000fe80003800000 */
[----:B------:R0:W-:Y:S01]  /*59d0*/  @!P3 STG.E.U8 desc[UR54][R6.64+0x29], R47 ;  /* 0x0000292f0600b986 */ /* 0x0001e2000c101136 */
[----:B------:R-:W-:Y:S05]  /*59e0*/  @P5 BRA `(.L_x_105) ;  /* 0x00000000000c5947 */ /* 0x000fea0003800000 */
[----:B------:R-:W5:Y:S02]  /*59f0*/  LDG.E.U8 R170, desc[UR54][R8.64+0x30] ;  /* 0x0000303608aa7981 */ /* 0x000f64000c1e1100 */
[----:B-----5:R-:W-:-:S05]  /*5a00*/  PRMT R12, R170, 0x8880, RZ ;  /* 0x00008880aa0c7816 */ /* 0x020fca00000000ff */
[----:B------:R-:W-:-:S07]  /*5a10*/  IMAD R3, R12, R153, RZ ;  /* 0x000000990c037224 */ /* 0x000fce00078e02ff */
.L_x_105:
[----:B------:R-:W-:Y:S05]  /*5a20*/  BSYNC B1 ;  /* 0x0000000000017941 */ /* 0x000fea0003800000 */
.L_x_104:
[----:B---3--:R-:W-:Y:S01]  /*5a30*/  @!P5 IMAD R13, R48, R152, R3 ;  /* 0x00000098300dd224 */ /* 0x008fe200078e0203 */
[----:B------:R-:W-:Y:S04]  /*5a40*/  BSSY B1, `(.L_x_106) ;  /* 0x0000006000017945 */ /* 0x000fe80003800000 */
[----:B------:R3:W-:Y:S01]  /*5a50*/  @!P5 STG.E.U8 desc[UR54][R4.64+0x30], R13 ;  /* 0x0000300d0400d986 */ /* 0x0007e2000c101136 */
[----:B------:R-:W-:Y:S05]  /*5a60*/  @P2 BRA `(.L_x_107) ;  /* 0x00000000000c2947 */ /* 0x000fea0003800000 */
[----:B------:R-:W5:Y:S02]  /*5a70*/  LDG.E.U8 R170, desc[UR54][R8.64+0x31] ;  /* 0x0000313608aa7981 */ /* 0x000f64000c1e1100 */
[----:B-----5:R-:W-:-:S05]  /*5a80*/  PRMT R12, R170, 0x8880, RZ ;  /* 0x00008880aa0c7816 */ /* 0x020fca00000000ff */
[----:B------:R-:W-:-:S07]  /*5a90*/  IMAD R3, R12, R153, RZ ;  /* 0x000000990c037224 */ /* 0x000fce00078e02ff */
.L_x_107:
[----:B------:R-:W-:Y:S05]  /*5aa0*/  BSYNC B1 ;  /* 0x0000000000017941 */ /* 0x000fea0003800000 */
.L_x_106:
        /* <DEDUP_REMOVED lines=11> */
.L_x_109:
[----:B------:R-:W-:Y:S05]  /*5b60*/  BSYNC B1 ;  /* 0x0000000000017941 */ /* 0x000fea0003800000 */
.L_x_108:
[----:B---3--:R-:W-:Y:S01]  /*5b70*/  @!P4 IMAD R13, R50, R152, R3 ;  /* 0x00000098320dc224 */ /* 0x008fe200078e0203 */
[----:B------:R-:W-:Y:S04]  /*5b80*/  BSSY B1, `(.L_x_110) ;  /* 0x0000006000017945 */ /* 0x000fe80003800000 */
[----:B------:R3:W-:Y:S01]  /*5b90*/  @!P4 STG.E.U8 desc[UR54][R6.64+0x30], R13 ;  /* 0x0000300d0600c986 */ /* 0x0007e2000c101136 */
[----:B------:R-:W-:Y:S05]  /*5ba0*/  @P3 BRA `(.L_x_111) ;  /* 0x00000000000c3947 */ /* 0x000fea0003800000 */
[----:B------:R-:W5:Y:S02]  /*5bb0*/  LDG.E.U8 R170, desc[UR54][R10.64+0x31] ;  /* 0x000031360aaa7981 */ /* 0x000f64000c1e1100 */
[----:B-----5:R-:W-:-:S05]  /*5bc0*/  PRMT R12, R170, 0x8880, RZ ;  /* 0x00008880aa0c7816 */ /* 0x020fca00000000ff */
[----:B------:R-:W-:-:S07]  /*5bd0*/  IMAD R3, R12, R153, RZ ;  /* 0x000000990c037224 */ /* 0x000fce00078e02ff */
.L_x_111:
[----:B------:R-:W-:Y:S05]  /*5be0*/  BSYNC B1 ;  /* 0x0000000000017941 */ /* 0x000fea0003800000 */
.L_x_110:
[----:B------:R-:W-:Y:S01]  /*5bf0*/  @!P3 IMAD R51, R51, R152, R3 ;  /* 0x000000983333b224 */ /* 0x000fe200078e0203 */
[----:B------:R-:W-:Y:S04]  /*5c00*/  BSSY B1, `(.L_x_112) ;  /* 0x0000006000017945 */ /* 0x000fe80003800000 */
[----:B------:R0:W-:Y:S01]  /*5c10*/  @!P3 STG.E.U8 desc[UR54][R6.64+0x31], R51 ;  /* 0x000031330600b986 */ /* 0x0001e2000c101136 */
[----:B------:R-:W-:Y:S05]  /*5c20*/  @P5 BRA `(.L_x_113) ;  /* 0x00000000000c5947 */ /* 0x000fea0003800000 */
[----:B------:R-:W5:Y:S02]  /*5c30*/  LDG.E.U8 R170, desc[UR54][R8.64+0x38] ;  /* 0x0000383608aa7981 */ /* 0x000f64000c1e1100 */
[----:B-----5:R-:W-:-:S05]  /*5c40*/  PRMT R12, R170, 0x8880, RZ ;  /* 0x00008880aa0c7816 */ /* 0x020fca00000000ff */
[----:B------:R-:W-:-:S07]  /*5c50*/  IMAD R3, R12, R153, RZ ;  /* 0x000000990c037224 */ /* 0x000fce00078e02ff */
.L_x_113:
[----:B------:R-:W-:Y:S05]  /*5c60*/  BSYNC B1 ;  /* 0x0000000000017941 */ /* 0x000fea0003800000 */
.L_x_112:
[----:B---3--:R-:W-:Y:S01]  /*5c70*/  @!P5 IMAD R13, R52, R152, R3 ;  /* 0x00000098340dd224 */ /* 0x008fe200078e0203 */
[----:B------:R-:W-:Y:S04]  /*5c80*/  BSSY B1, `(.L_x_114) ;  /* 0x0000006000017945 */ /* 0x000fe80003800000 */
[----:B------:R3:W-:Y:S01]  /*5c90*/  @!P5 STG.E.U8 desc[UR54][R4.64+0x38], R13 ;  /* 0x0000380d0400d986 */ /* 0x0007e2000c101136 */
[----:B------:R-:W-:Y:S05]  /*5ca0*/  @P2 BRA `(.L_x_115) ;  /* 0x00000000000c2947 */ /* 0x000fea0003800000 */
[----:B------:R-:W5:Y:S02]  /*5cb0*/  LDG.E.U8 R170, desc[UR54][R8.64+0x39] ;  /* 0x0000393608aa7981 */ /* 0x000f64000c1e1100 */
[----:B-----5:R-:W-:-:S05]  /*5cc0*/  PRMT R12, R170, 0x8880, RZ ;  /* 0x00008880aa0c7816 */ /* 0x020fca00000000ff */
[----:B------:R-:W-:-:S07]  /*5cd0*/  IMAD R3, R12, R153, RZ ;  /* 0x000000990c037224 */ /* 0x000fce00078e02ff */
.L_x_115:
[----:B------:R-:W-:Y:S05]  /*5ce0*/  BSYNC B1 ;  /* 0x0000000000017941 */ /* 0x000fea0003800000 */
.L_x_114:
        /* <DEDUP_REMOVED lines=11> */
.L_x_117:
[----:B------:R-:W-:Y:S05]  /*5da0*/  BSYNC B1 ;  /* 0x0000000000017941 */ /* 0x000fea0003800000 */
.L_x_116:
[----:B---3--:R-:W-:Y:S01]  /*5db0*/  @!P4 IMAD R13, R54, R152, R3 ;  /* 0x00000098360dc224 */ /* 0x008fe200078e0203 */
[----:B------:R-:W-:Y:S04]  /*5dc0*/  BSSY B1, `(.L_x_118) ;  /* 0x0000006000017945 */ /* 0x000fe80003800000 */
[----:B------:R3:W-:Y:S01]  /*5dd0*/  @!P4 STG.E.U8 desc[UR54][R6.64+0x38], R13 ;  /* 0x0000380d0600c986 */ /* 0x0007e2000c101136 */
[----:B------:R-:W-:Y:S05]  /*5de0*/  @P3 BRA `(.L_x_119) ;  /* 0x00000000000c3947 */ /* 0x000fea0003800000 */
[----:B------:R-:W5:Y:S02]  /*5df0*/  LDG.E.U8 R170, desc[UR54][R10.64+0x39] ;  /* 0x000039360aaa7981 */ /* 0x000f64000c1e1100 */
[----:B-----5:R-:W-:-:S05]  /*5e00*/  PRMT R12, R170, 0x8880, RZ ;  /* 0x00008880aa0c7816 */ /* 0x020fca00000000ff */
[----:B------:R-:W-:-:S07]  /*5e10*/  IMAD R3, R12, R153, RZ ;  /* 0x000000990c037224 */ /* 0x000fce00078e02ff */
.L_x_119:
[----:B------:R-:W-:Y:S05]  /*5e20*/  BSYNC B1 ;  /* 0x0000000000017941 */ /* 0x000fea0003800000 */
.L_x_118:
[----:B------:R-:W-:Y:S01]  /*5e30*/  @!P3 IMAD R55, R55, R152, R3 ;  /* 0x000000983737b224 */ /* 0x000fe200078e0203 */
[----:B------:R-:W-:Y:S04]  /*5e40*/  BSSY B1, `(.L_x_120) ;  /* 0x0000006000017945 */ /* 0x000fe80003800000 */
[----:B------:R0:W-:Y:S01]  /*5e50*/  @!P3 STG.E.U8 desc[UR54][R6.64+0x39], R55 ;  /* 0x000039370600b986 */ /* 0x0001e2000c101136 */
[----:B------:R-:W-:Y:S05]  /*5e60*/  @P5 BRA `(.L_x_121) ;  /* 0x00000000000c5947 */ /* 0x000fea0003800000 */
[----:B------:R-:W5:Y:S02]  /*5e70*/  LDG.E.U8 R170, desc[UR54][R8.64+0x40] ;  /* 0x0000403608aa7981 */ /* 0x000f64000c1e1100 */
[----:B-----5:R-:W-:-:S05]  /*5e80*/  PRMT R12, R170, 0x8880, RZ ;  /* 0x00008880aa0c7816 */ /* 0x020fca00000000ff */
[----:B------:R-:W-:-:S07]  /*5e90*/  IMAD R3, R12, R153, RZ ;  /* 0x000000990c037224 */ /* 0x000fce00078e02ff */
.L_x_121:
[----:B------:R-:W-:Y:S05]  /*5ea0*/  BSYNC B1 ;  /* 0x0000000000017941 */ /* 0x000fea0003800000 */
.L_x_120:
[----:B---3--:R-:W-:Y:S01]  /*5eb0*/  @!P5 IMAD R13, R56, R152, R3 ;  /* 0x00000098380dd224 */ /* 0x008fe200078e0203 */
[----:B------:R-:W-:Y:S04]  /*5ec0*/  BSSY B1, `(.L_x_122) ;  /* 0x0000006000017945 */ /* 0x000fe80003800000 */
[----:B------:R3:W-:Y:S01]  /*5ed0*/  @!P5 STG.E.U8 desc[UR54][R4.64+0x40], R13 ;  /* 0x0000400d0400d986 */ /* 0x0007e2000c101136 */
[----:B------:R-:W-:Y:S05]  /*5ee0*/  @P2 BRA `(.L_x_123) ;  /* 0x00000000000c2947 */ /* 0x000fea0003800000 */
[----:B------:R-:W5:Y:S02]  /*5ef0*/  LDG.E.U8 R170, desc[UR54][R8.64+0x41] ;  /* 0x0000413608aa7981 */ /* 0x000f64000c1e1100 */
[----:B-----5:R-:W-:-:S05]  /*5f00*/  PRMT R12, R170, 0x8880, RZ ;  /* 0x00008880aa0c7816 */ /* 0x020fca00000000ff */
[----:B------:R-:W-:-:S07]  /*5f10*/  IMAD R3, R12, R153, RZ ;  /* 0x000000990c037224 */ /* 0x000fce00078e02ff */
.L_x_123:
[----:B------:R-:W-:Y:S05]  /*5f20*/  BSYNC B1 ;  /* 0x0000000000017941 */ /* 0x000fea0003800000 */
.L_x_122:
        /* <DEDUP_REMOVED lines=11> */
.L_x_125:
[----:B------:R-:W-:Y:S05]  /*5fe0*/  BSYNC B1 ;  /* 0x0000000000017941 */ /* 0x000fea0003800000 */
.L_x_124:
[----:B---3--:R-:W-:Y:S01]  /*5ff0*/  @!P4 IMAD R13, R58, R152, R3 ;  /* 0x000000983a0dc224 */ /* 0x008fe200078e0203 */
[----:B------:R-:W-:Y:S04]  /*6000*/  BSSY B1, `(.L_x_126) ;  /* 0x0000006000017945 */ /* 0x000fe80003800000 */
[----:B------:R3:W-:Y:S01]  /*6010*/  @!P4 STG.E.U8 desc[UR54][R6.64+0x40], R13 ;  /* 0x0000400d0600c986 */ /* 0x0007e2000c101136 */
[----:B------:R-:W-:Y:S05]  /*6020*/  @P3 BRA `(.L_x_127) ;  /* 0x00000000000c3947 */ /* 0x000fea0003800000 */
[----:B------:R-:W5:Y:S02]  /*6030*/  LDG.E.U8 R170, desc[UR54][R10.64+0x41] ;  /* 0x000041360aaa7981 */ /* 0x000f64000c1e1100 */
[----:B-----5:R-:W-:-:S05]  /*6040*/  PRMT R12, R170, 0x8880, RZ ;  /* 0x00008880aa0c7816 */ /* 0x020fca00000000ff */
[----:B------:R-:W-:-:S07]  /*6050*/  IMAD R3, R12, R153, RZ ;  /* 0x000000990c037224 */ /* 0x000fce00078e02ff */
.L_x_127:
[----:B------:R-:W-:Y:S05]  /*6060*/  BSYNC B1 ;  /* 0x0000000000017941 */ /* 0x000fea0003800000 */
.L_x_126:
[----:B------:R-:W-:Y:S01]  /*6070*/  @!P3 IMAD R59, R59, R152, R3 ;  /* 0x000000983b3bb224 */ /* 0x000fe200078e0203 */
[----:B------:R-:W-:Y:S04]  /*6080*/  BSSY B1, `(.L_x_128) ;  /* 0x0000006000017945 */ /* 0x000fe80003800000 */
[----:B------:R0:W-:Y:S01]  /*6090*/  @!P3 STG.E.U8 desc[UR54][R6.64+0x41], R59 ;  /* 0x0000413b0600b986 */ /* 0x0001e2000c101136 */
[----:B------:R-:W-:Y:S05]  /*60a0*/  @P5 BRA `(.L_x_129) ;  /* 0x00000000000c5947 */ /* 0x000fea0003800000 */
[----:B------:R-:W5:Y:S02]  /*60b0*/  LDG.E.U8 R170, desc[UR54][R8.64+0x48] ;  /* 0x0000483608aa7981 */ /* 0x000f64000c1e1100 */
[----:B-----5:R-:W-:-:S05]  /*60c0*/  PRMT R12, R170, 0x8880, RZ ;  /* 0x00008880aa0c7816 */ /* 0x020fca00000000ff */
[----:B------:R-:W-:-:S07]  /*60d0*/  IMAD R3, R12, R153, RZ ;  /* 0x000000990c037224 */ /* 0x000fce00078e02ff */
.L_x_129:
[----:B------:R-:W-:Y:S05]  /*60e0*/  BSYNC B1 ;  /* 0x0000000000017941 */ /* 0x000fea0003800000 */
.L_x_128:
[----:B---3--:R-:W-:Y:S01]  /*60f0*/  @!P5 IMAD R13, R60, R152, R3 ;  /* 0x000000983c0dd224 */ /* 0x008fe200078e0203 */
[----:B------:R-:W-:Y:S04]  /*6100*/  BSSY B1, `(.L_x_130) ;  /* 0x0000006000017945 */ /* 0x000fe80003800000 */
[----:B------:R3:W-:Y:S01]  /*6110*/  @!P5 STG.E.U8 desc[UR54][R4.64+0x48], R13 ;  /* 0x0000480d0400d986 */ /* 0x0007e2000c101136 */
[----:B------:R-:W-:Y:S05]  /*6120*/  @P2 BRA `(.L_x_131) ;  /* 0x00000000000c2947 */ /* 0x000fea0003800000 */
[----:B------:R-:W5:Y:S02]  /*6130*/  LDG.E.U8 R170, desc[UR54][R8.64+0x49] ;  /* 0x0000493608aa7981 */ /* 0x000f64000c1e1100 */
[----:B-----5:R-:W-:-:S05]  /*6140*/  PRMT R12, R170, 0x8880, RZ ;  /* 0x00008880aa0c7816 */ /* 0x020fca00000000ff */
[----:B------:R-:W-:-:S07]  /*6150*/  IMAD R3, R12, R153, RZ ;  /* 0x000000990c037224 */ /* 0x000fce00078e02ff */
.L_x_131:
[----:B------:R-:W-:Y:S05]  /*6160*/  BSYNC B1 ;  /* 0x0000000000017941 */ /* 0x000fea0003800000 */
.L_x_130:
        /* <DEDUP_REMOVED lines=11> */
.L_x_133:
[----:B------:R-:W-:Y:S05]  /*6220*/  BSYNC B1 ;  /* 0x0000000000017941 */ /* 0x000fea0003800000 */
.L_x_132:
[----:B---3--:R-:W-:Y:S01]  /*6230*/  @!P4 IMAD R13, R62, R152, R3 ;  /* 0x000000983e0dc224 */ /* 0x008fe200078e0203 */
[----:B------:R-:W-:Y:S04]  /*6240*/  BSSY B1, `(.L_x_134) ;  /* 0x0000006000017945 */ /* 0x000fe80003800000 */
[----:B------:R3:W-:Y:S01]  /*6250*/  @!P4 STG.E.U8 desc[UR54][R6.64+0x48], R13 ;  /* 0x0000480d0600c986 */ /* 0x0007e2000c101136 */
[----:B------:R-:W-:Y:S05]  /*6260*/  @P3 BRA `(.L_x_135) ;  /* 0x00000000000c3947 */ /* 0x000fea0003800000 */
[----:B------:R-:W5:Y:S02]  /*6270*/  LDG.E.U8 R170, desc[UR54][R10.64+0x49] ;  /* 0x000049360aaa7981 */ /* 0x000f64000c1e1100 */
[----:B-----5:R-:W-:-:S05]  /*6280*/  PRMT R12, R170, 0x8880, RZ ;  /* 0x00008880aa0c7816 */ /* 0x020fca00000000ff */
[----:B------:R-:W-:-:S07]  /*6290*/  IMAD R3, R12, R153, RZ ;  /* 0x000000990c037224 */ /* 0x000fce00078e02ff */
.L_x_135:
[----:B------:R-:W-:Y:S05]  /*62a0*/  BSYNC B1 ;  /* 0x0000000000017941 */ /* 0x000fea0003800000 */
.L_x_134:
[----:B------:R-:W-:Y:S01]  /*62b0*/  @!P3 IMAD R63, R63, R152, R3 ;  /* 0x000000983f3fb224 */ /* 0x000fe200078e0203 */
[----:B------:R-:W-:Y:S04]  /*62c0*/  BSSY B1, `(.L_x_136) ;  /* 0x0000006000017945 */ /* 0x000fe80003800000 */
[----:B------:R0:W-:Y:S01]  /*62d0*/  @!P3 STG.E.U8 desc[UR54][R6.64+0x49], R63 ;  /* 0x0000493f0600b986 */ /* 0x0001e2000c101136 */
[----:B------:R-:W-:Y:S05]  /*62e0*/  @P5 BRA `(.L_x_137) ;  /* 0x00000000000c5947 */ /* 0x000fea0003800000 */
[----:B------:R-:W5:Y:S02]  /*62f0*/  LDG.E.U8 R170, desc[UR54][R8.64+0x50] ;  /* 0x0000503608aa7981 */ /* 0x000f64000c1e1100 */
[----:B-----5:R-:W-:-:S05]  /*6300*/  PRMT R12, R170, 0x8880, RZ ;  /* 0x00008880aa0c7816 */ /* 0x020fca00000000ff */
[----:B------:R-:W-:-:S07]  /*6310*/  IMAD R3, R12, R153, RZ ;  /* 0x000000990c037224 */ /* 0x000fce00078e02ff */
.L_x_137:
[----:B------:R-:W-:Y:S05]  /*6320*/  BSYNC B1 ;  /* 0x0000000000017941 */ /* 0x000fea0003800000 */
.L_x_136:
[----:B---3--:R-:W-:Y:S01]  /*6330*/  @!P5 IMAD R13, R64, R152, R3 ;  /* 0x00000098400dd224 */ /* 0x008fe200078e0203 */
[----:B------:R-:W-:Y:S04]  /*6340*/  BSSY B1, `(.L_x_138) ;  /* 0x0000006000017945 */ /* 0x000fe80003800000 */
[----:B------:R3:W-:Y:S01]  /*6350*/  @!P5 STG.E.U8 desc[UR54][R4.64+0x50], R13 ;  /* 0x0000500d0400d986 */ /* 0x0007e2000c101136 */
[----:B------:R-:W-:Y:S05]  /*6360*/  @P2 BRA `(.L_x_139) ;  /* 0x00000000000c2947 */ /* 0x000fea0003800000 */
[----:B------:R-:W5:Y:S02]  /*6370*/  LDG.E.U8 R170, desc[UR54][R8.64+0x51] ;  /* 0x0000513608aa7981 */ /* 0x000f64000c1e1100 */
[----:B-----5:R-:W-:-:S05]  /*6380*/  PRMT R12, R170, 0x8880, RZ ;  /* 0x00008880aa0c7816 */ /* 0x020fca00000000ff */
[----:B------:R-:W-:-:S07]  /*6390*/  IMAD R3, R12, R153, RZ ;  /* 0x000000990c037224 */ /* 0x000fce00078e02ff */
.L_x_139:
[----:B------:R-:W-:Y:S05]  /*63a0*/  BSYNC B1 ;  /* 0x0000000000017941 */ /* 0x000fea0003800000 */
.L_x_138:
        /* <DEDUP_REMOVED lines=11> */
.L_x_141:
[----:B------:R-:W-:Y:S05]  /*6460*/  BSYNC B1 ;  /* 0x0000000000017941 */ /* 0x000fea0003800000 */
.L_x_140:
[----:B---3--:R-:W-:Y:S01]  /*6470*/  @!P4 IMAD R13, R66, R152, R3 ;  /* 0x00000098420dc224 */ /* 0x008fe200078e0203 */
[----:B------:R-:W-:Y:S04]  /*6480*/  BSSY B1, `(.L_x_142) ;  /* 0x0000006000017945 */ /* 0x000fe80003800000 */
[----:B------:R3:W-:Y:S01]  /*6490*/  @!P4 STG.E.U8 desc[UR54][R6.64+0x50], R13 ;  /* 0x0000500d0600c986 */ /* 0x0007e2000c101136 */
[----:B------:R-:W-:Y:S05]  /*64a0*/  @P3 BRA `(.L_x_143) ;  /* 0x00000000000c3947 */ /* 0x000fea0003800000 */
[----:B------:R-:W5:Y:S02]  /*64b0*/  LDG.E.U8 R170, desc[UR54][R10.64+0x51] ;  /* 0x000051360aaa7981 */ /* 0x000f64000c1e1100 */
[----:B-----5:R-:W-:-:S05]  /*64c0*/  PRMT R12, R170, 0x8880, RZ ;  /* 0x00008880aa0c7816 */ /* 0x020fca00000000ff */
[----:B------:R-:W-:-:S07]  /*64d0*/  IMAD R3, R12, R153, RZ ;  /* 0x000000990c037224 */ /* 0x000fce00078e02ff */
.L_x_143:
[----:B------:R-:W-:Y:S05]  /*64e0*/  BSYNC B1 ;  /* 0x0000000000017941 */ /* 0x000fea0003800000 */
.L_x_142:
[----:B------:R-:W-:Y:S01]  /*64f0*/  @!P3 IMAD R67, R67, R152, R3 ;  /* 0x000000984343b224 */ /* 0x000fe200078e0203 */
[----:B------:R-:W-:Y:S04]  /*6500*/  BSSY B1, `(.L_x_144) ;  /* 0x0000006000017945 */ /* 0x000fe80003800000 */
[----:B------:R0:W-:Y:S01]  /*6510*/  @!P3 STG.E.U8 desc[UR54][R6.64+0x51], R67 ;  /* 0x000051430600b986 */ /* 0x0001e2000c101136 */
[----:B------:R-:W-:Y:S05]  /*6520*/  @P5 BRA `(.L_x_145) ;  /* 0x00000000000c5947 */ /* 0x000fea0003800000 */
[----:B------:R-:W5:Y:S02]  /*6530*/  LDG.E.U8 R170, desc[UR54][R8.64+0x58] ;  /* 0x0000583608aa7981 */ /* 0x000f64000c1e1100 */
[----:B-----5:R-:W-:-:S05]  /*6540*/  PRMT R12, R170, 0x8880, RZ ;  /* 0x00008880aa0c7816 */ /* 0x020fca00000000ff */
[----:B------:R-:W-:-:S07]  /*6550*/  IMAD R3, R12, R153, RZ ;  /* 0x000000990c037224 */ /* 0x000fce00078e02ff */
.L_x_145:
[----:B------:R-:W-:Y:S05]  /*6560*/  BSYNC B1 ;  /* 0x0000000000017941 */ /* 0x000fea0003800000 */
.L_x_144:
[----:B---3--:R-:W-:Y:S01]  /*6570*/  @!P5 IMAD R13, R68, R152, R3 ;  /* 0x00000098440dd224 */ /* 0x008fe200078e0203 */
[----:B------:R-:W-:Y:S04]  /*6580*/  BSSY B1, `(.L_x_146) ;  /* 0x0000006000017945 */ /* 0x000fe80003800000 */
[----:B------:R3:W-:Y:S01]  /*6590*/  @!P5 STG.E.U8 desc[UR54][R4.64+0x58], R13 ;  /* 0x0000580d0400d986 */ /* 0x0007e2000c101136 */
[----:B------:R-:W-:Y:S05]  /*65a0*/  @P2 BRA `(.L_x_147) ;  /* 0x00000000000c2947 */ /* 0x000fea0003800000 */
[----:B------:R-:W5:Y:S02]  /*65b0*/  LDG.E.U8 R170, desc[UR54][R8.64+0x59] ;  /* 0x0000593608aa7981 */ /* 0x000f64000c1e1100 */
[----:B-----5:R-:W-:-:S05]  /*65c0*/  PRMT R12, R170, 0x8880, RZ ;  /* 0x00008880aa0c7816 */ /* 0x020fca00000000ff */
[----:B------:R-:W-:-:S07]  /*65d0*/  IMAD R3, R12, R153, RZ ;  /* 0x000000990c037224 */ /* 0x000fce00078e02ff */
.L_x_147:
[----:B------:R-:W-:Y:S05]  /*65e0*/  BSYNC B1 ;  /* 0x0000000000017941 */ /* 0x000fea0003800000 */
.L_x_146:
        /* <DEDUP_REMOVED lines=11> */
.L_x_149:
[----:B------:R-:W-:Y:S05]  /*66a0*/  BSYNC B1 ;  /* 0x0000000000017941 */ /* 0x000fea0003800000 */
.L_x_148:
[----:B---3--:R-:W-:Y:S01]  /*66b0*/  @!P4 IMAD R13, R70, R152, R3 ;  /* 0x00000098460dc224 */ /* 0x008fe200078e0203 */
[----:B------:R-:W-:Y:S04]  /*66c0*/  BSSY B1, `(.L_x_150) ;  /* 0x0000006000017945 */ /* 0x000fe80003800000 */
[----:B------:R3:W-:Y:S01]  /*66d0*/  @!P4 STG.E.U8 desc[UR54][R6.64+0x58], R13 ;  /* 0x0000580d0600c986 */ /* 0x0007e2000c101136 */
[----:B------:R-:W-:Y:S05]  /*66e0*/  @P3 BRA `(.L_x_151) ;  /* 0x00000000000c3947 */ /* 0x000fea0003800000 */
[----:B------:R-:W5:Y:S02]  /*66f0*/  LDG.E.U8 R170, desc[UR54][R10.64+0x59] ;  /* 0x000059360aaa7981 */ /* 0x000f64000c1e1100 */
[----:B-----5:R-:W-:-:S05]  /*6700*/  PRMT R12, R170, 0x8880, RZ ;  /* 0x00008880aa0c7816 */ /* 0x020fca00000000ff */
[----:B------:R-:W-:-:S07]  /*6710*/  IMAD R3, R12, R153, RZ ;  /* 0x000000990c037224 */ /* 0x000fce00078e02ff */
.L_x_151:
[----:B------:R-:W-:Y:S05]  /*6720*/  BSYNC B1 ;  /* 0x0000000000017941 */ /* 0x000fea0003800000 */
.L_x_150:
[----:B------:R-:W-:Y:S01]  /*6730*/  @!P3 IMAD R71, R71, R152, R3 ;  /* 0x000000984747b224 */ /* 0x000fe200078e0203 */
[----:B------:R-:W-:Y:S04]  /*6740*/  BSSY B1, `(.L_x_152) ;  /* 0x0000006000017945 */ /* 0x000fe80003800000 */
[----:B------:R0:W-:Y:S01]  /*6750*/  @!P3 STG.E.U8 desc[UR54][R6.64+0x59], R71 ;  /* 0x000059470600b986 */ /* 0x0001e2000c101136 */
[----:B------:R-:W-:Y:S05]  /*6760*/  @P5 BRA `(.L_x_153) ;  /* 0x00000000000c5947 */ /* 0x000fea0003800000 */
[----:B------:R-:W5:Y:S02]  /*6770*/  LDG.E.U8 R170, desc[UR54][R8.64+0x60] ;  /* 0x0000603608aa7981 */ /* 0x000f64000c1e1100 */
[----:B-----5:R-:W-:-:S05]  /*6780*/  PRMT R12, R170, 0x8880, RZ ;  /* 0x00008880aa0c7816 */ /* 0x020fca00000000ff */
[----:B------:R-:W-:-:S07]  /*6790*/  IMAD R3, R12, R153, RZ ;  /* 0x000000990c037224 */ /* 0x000fce00078e02ff */
.L_x_153:
[----:B------:R-:W-:Y:S05]  /*67a0*/  BSYNC B1 ;  /* 0x0000000000017941 */ /* 0x000fea0003800000 */
.L_x_152:
[----:B---3--:R-:W-:Y:S01]  /*67b0*/  @!P5 IMAD R13, R72, R152, R3 ;  /* 0x00000098480dd224 */ /* 0x008fe200078e0203 */
[----:B------:R-:W-:Y:S04]  /*67c0*/  BSSY B1, `(.L_x_154) ;  /* 0x0000006000017945 */ /* 0x000fe80003800000 */
[----:B------:R3:W-:Y:S01]  /*67d0*/  @!P5 STG.E.U8 desc[UR54][R4.64+0x60], R13 ;  /* 0x0000600d0400d986 */ /* 0x0007e2000c101136 */
[----:B------:R-:W-:Y:S05]  /*67e0*/  @P2 BRA `(.L_x_155) ;  /* 0x00000000000c2947 */ /* 0x000fea0003800000 */
[----:B------:R-:W5:Y:S02]  /*67f0*/  LDG.E.U8 R170, desc[UR54][R8.64+0x61] ;  /* 0x0000613608aa7981 */ /* 0x000f64000c1e1100 */
[----:B-----5:R-:W-:-:S05]  /*6800*/  PRMT R12, R170, 0x8880, RZ ;  /* 0x00008880aa0c7816 */ /* 0x020fca00000000ff */
[----:B------:R-:W-:-:S07]  /*6810*/  IMAD R3, R12, R153, RZ ;  /* 0x000000990c037224 */ /* 0x000fce00078e02ff */
.L_x_155:
[----:B------:R-:W-:Y:S05]  /*6820*/  BSYNC B1 ;  /* 0x0000000000017941 */ /* 0x000fea0003800000 */
.L_x_154:
        /* <DEDUP_REMOVED lines=11> */
.L_x_157:
[----:B------:R-:W-:Y:S05]  /*68e0*/  BSYNC B1 ;  /* 0x0000000000017941 */ /* 0x000fea0003800000 */
.L_x_156:
[----:B---3--:R-:W-:Y:S01]  /*68f0*/  @!P4 IMAD R13, R74, R152, R3 ;  /* 0x000000984a0dc224 */ /* 0x008fe200078e0203 */
[----:B------:R-:W-:Y:S04]  /*6900*/  BSSY B1, `(.L_x_158) ;  /* 0x0000006000017945 */ /* 0x000fe80003800000 */
[----:B------:R3:W-:Y:S01]  /*6910*/  @!P4 STG.E.U8 desc[UR54][R6.64+0x60], R13 ;  /* 0x0000600d0600c986 */ /* 0x0007e2000c101136 */
[----:B------:R-:W-:Y:S05]  /*6920*/  @P3 BRA `(.L_x_159) ;  /* 0x00000000000c3947 */ /* 0x000fea0003800000 */
[----:B------:R-:W5:Y:S02]  /*6930*/  LDG.E.U8 R170, desc[UR54][R10.64+0x61] ;  /* 0x000061360aaa7981 */ /* 0x000f64000c1e1100 */
[----:B-----5:R-:W-:-:S05]  /*6940*/  PRMT R12, R170, 0x8880, RZ ;  /* 0x00008880aa0c7816 */ /* 0x020fca00000000ff */
[----:B------:R-:W-:-:S07]  /*6950*/  IMAD R3, R12, R153, RZ ;  /* 0x000000990c037224 */ /* 0x000fce00078e02ff */
.L_x_159:
[----:B------:R-:W-:Y:S05]  /*6960*/  BSYNC B1 ;  /* 0x0000000000017941 */ /* 0x000fea0003800000 */
.L_x_158:
[----:B------:R-:W-:Y:S01]  /*6970*/  @!P3 IMAD R75, R75, R152, R3 ;  /* 0x000000984b4bb224 */ /* 0x000fe200078e0203 */
[----:B------:R-:W-:Y:S04]  /*6980*/  BSSY B1, `(.L_x_160) ;  /* 0x0000006000017945 */ /* 0x000fe80003800000 */
[----:B------:R0:W-:Y:S01]  /*6990*/  @!P3 STG.E.U8 desc[UR54][R6.64+0x61], R75 ;  /* 0x0000614b0600b986 */ /* 0x0001e2000c101136 */
[----:B------:R-:W-:Y:S05]  /*69a0*/  @P5 BRA `(.L_x_161) ;  /* 0x00000000000c5947 */ /* 0x000fea0003800000 */
[----:B------:R-:W5:Y:S02]  /*69b0*/  LDG.E.U8 R170, desc[UR54][R8.64+0x68] ;  /* 0x0000683608aa7981 */ /* 0x000f64000c1e1100 */
[----:B-----5:R-:W-:-:S05]  /*69c0*/  PRMT R12, R170, 0x8880, RZ ;  /* 0x00008880aa0c7816 */ /* 0x020fca00000000ff */
[----:B------:R-:W-:-:S07]  /*69d0*/  IMAD R3, R12, R153, RZ ;  /* 0x000000990c037224 */ /* 0x000fce00078e02ff */
.L_x_161:
[----:B------:R-:W-:Y:S05]  /*69e0*/  BSYNC B1 ;  /* 0x0000000000017941 */ /* 0x000fea0003800000 */
.L_x_160:
[----:B---3--:R-:W-:Y:S01]  /*69f0*/  @!P5 IMAD R13, R76, R152, R3 ;  /* 0x000000984c0dd224 */ /* 0x008fe200078e0203 */
[----:B------:R-:W-:Y:S04]  /*6a00*/  BSSY B1, `(.L_x_162) ;  /* 0x0000006000017945 */ /* 0x000fe80003800000 */
[----:B------:R3:W-:Y:S01]  /*6a10*/  @!P5 STG.E.U8 desc[UR54][R4.64+0x68], R13 ;  /* 0x0000680d0400d986 */ /* 0x0007e2000c101136 */
[----:B------:R-:W-:Y:S05]  /*6a20*/  @P2 BRA `(.L_x_163) ;  /* 0x00000000000c2947 */ /* 0x000fea0003800000 */
[----:B------:R-:W5:Y:S02]  /*6a30*/  LDG.E.U8 R170, desc[UR54][R8.64+0x69] ;  /* 0x0000693608aa7981 */ /* 0x000f64000c1e1100 */
[----:B-----5:R-:W-:-:S05]  /*6a40*/  PRMT R12, R170, 0x8880, RZ ;  /* 0x00008880aa0c7816 */ /* 0x020fca00000000ff */
[----:B------:R-:W-:-:S07]  /*6a50*/  IMAD R3, R12, R153, RZ ;  /* 0x000000990c037224 */ /* 0x000fce00078e02ff */
.L_x_163:
[----:B------:R-:W-:Y:S05]  /*6a60*/  BSYNC B1 ;  /* 0x0000000000017941 */ /* 0x000fea0003800000 */
.L_x_162:
        /* <DEDUP_REMOVED lines=11> */
.L_x_165:
[----:B------:R-:W-:Y:S05]  /*6b20*/  BSYNC B1 ;  /* 0x0000000000017941 */ /* 0x000fea0003800000 */
.L_x_164:
[----:B---3--:R-:W-:Y:S01]  /*6b30*/  @!P4 IMAD R13, R78, R152, R3 ;  /* 0x000000984e0dc224 */ /* 0x008fe200078e0203 */
[----:B------:R-:W-:Y:S04]  /*6b40*/  BSSY B1, `(.L_x_166) ;  /* 0x0000006000017945 */ /* 0x000fe80003800000 */
[----:B------:R3:W-:Y:S01]  /*6b50*/  @!P4 STG.E.U8 desc[UR54][R6.64+0x68], R13 ;  /* 0x0000680d0600c986 */ /* 0x0007e2000c101136 */
[----:B------:R-:W-:Y:S05]  /*6b60*/  @P3 BRA `(.L_x_167) ;  /* 0x00000000000c3947 */ /* 0x000fea0003800000 */
[----:B------:R-:W5:Y:S02]  /*6b70*/  LDG.E.U8 R170, desc[UR54][R10.64+0x69] ;  /* 0x000069360aaa7981 */ /* 0x000f64000c1e1100 */
[----:B-----5:R-:W-:-:S05]  /*6b80*/  PRMT R12, R170, 0x8880, RZ ;  /* 0x00008880aa0c7816 */ /* 0x020fca00000000ff */
[----:B------:R-:W-:-:S07]  /*6b90*/  IMAD R3, R12, R153, RZ ;  /* 0x000000990c037224 */ /* 0x000fce00078e02ff */
.L_x_167:
[----:B------:R-:W-:Y:S05]  /*6ba0*/  BSYNC B1 ;  /* 0x0000000000017941 */ /* 0x000fea0003800000 */
.L_x_166:
[----:B------:R-:W-:Y:S01]  /*6bb0*/  @!P3 IMAD R79, R79, R152, R3 ;  /* 0x000000984f4fb224 */ /* 0x000fe200078e0203 */
[----:B------:R-:W-:Y:S04]  /*6bc0*/  BSSY B1, `(.L_x_168) ;  /* 0x0000006000017945 */ /* 0x000fe80003800000 */
[----:B------:R0:W-:Y:S01]  /*6bd0*/  @!P3 STG.E.U8 desc[UR54][R6.64+0x69], R79 ;  /* 0x0000694f0600b986 */ /* 0x0001e2000c101136 */
[----:B------:R-:W-:Y:S05]  /*6be0*/  @P5 BRA `(.L_x_169) ;  /* 0x00000000000c5947 */ /* 0x000fea0003800000 */
[----:B------:R-:W5:Y:S02]  /*6bf0*/  LDG.E.U8 R170, desc[UR54][R8.64+0x70] ;  /* 0x0000703608aa7981 */ /* 0x000f64000c1e1100 */
[----:B-----5:R-:W-:-:S05]  /*6c00*/  PRMT R12, R170, 0x8880, RZ ;  /* 0x00008880aa0c7816 */ /* 0x020fca00000000ff */
[----:B------:R-:W-:-:S07]  /*6c10*/  IMAD R3, R12, R153, RZ ;  /* 0x000000990c037224 */ /* 0x000fce00078e02ff */
.L_x_169:
[----:B------:R-:W-:Y:S05]  /*6c20*/  BSYNC B1 ;  /* 0x0000000000017941 */ /* 0x000fea0003800000 */
.L_x_168:
[----:B---3--:R-:W-:Y:S01]  /*6c30*/  @!P5 IMAD R13, R80, R152, R3 ;  /* 0x00000098500dd224 */ /* 0x008fe200078e0203 */
[----:B------:R-:W-:Y:S04]  /*6c40*/  BSSY B1, `(.L_x_170) ;  /* 0x0000006000017945 */ /* 0x000fe80003800000 */
[----:B------:R3:W-:Y:S01]  /*6c50*/  @!P5 STG.E.U8 desc[UR54][R4.64+0x70], R13 ;  /* 0x0000700d0400d986 */ /* 0x0007e2000c101136 */
[----:B------:R-:W-:Y:S05]  /*6c60*/  @P2 BRA `(.L_x_171) ;  /* 0x00000000000c2947 */ /* 0x000fea0003800000 */
[----:B------:R-:W5:Y:S02]  /*6c70*/  LDG.E.U8 R170, desc[UR54][R8.64+0x71] ;  /* 0x0000713608aa7981 */ /* 0x000f64000c1e1100 */
[----:B-----5:R-:W-:-:S05]  /*6c80*/  PRMT R12, R170, 0x8880, RZ ;  /* 0x00008880aa0c7816 */ /* 0x020fca00000000ff */
[----:B------:R-:W-:-:S07]  /*6c90*/  IMAD R3, R12, R153, RZ ;  /* 0x000000990c037224 */ /* 0x000fce00078e02ff */
.L_x_171:
[----:B------:R-:W-:Y:S05]  /*6ca0*/  BSYNC B1 ;  /* 0x0000000000017941 */ /* 0x000fea0003800000 */
.L_x_170:
        /* <DEDUP_REMOVED lines=11> */
.L_x_173:
[----:B------:R-:W-:Y:S05]  /*6d60*/  BSYNC B1 ;  /* 0x0000000000017941 */ /* 0x000fea0003800000 */
.L_x_172:
[----:B---3--:R-:W-:Y:S01]  /*6d70*/  @!P4 IMAD R13, R82, R152, R3 ;  /* 0x00000098520dc224 */ /* 0x008fe200078e0203 */
[----:B------:R-:W-:Y:S04]  /*6d80*/  BSSY B1, `(.L_x_174) ;  /* 0x0000006000017945 */ /* 0x000fe80003800000 */
[----:B------:R3:W-:Y:S01]  /*6d90*/  @!P4 STG.E.U8 desc[UR54][R6.64+0x70], R13 ;  /* 0x0000700d0600c986 */ /* 0x0007e2000c101136 */
[----:B------:R-:W-:Y:S05]  /*6da0*/  @P3 BRA `(.L_x_175) ;  /* 0x00000000000c3947 */ /* 0x000fea0003800000 */
[----:B------:R-:W5:Y:S02]  /*6db0*/  LDG.E.U8 R170, desc[UR54][R10.64+0x71] ;  /* 0x000071360aaa7981 */ /* 0x000f64000c1e1100 */
[----:B-----5:R-:W-:-:S05]  /*6dc0*/  PRMT R12, R170, 0x8880, RZ ;  /* 0x00008880aa0c7816 */ /* 0x020fca00000000ff */
[----:B------:R-:W-:-:S07]  /*6dd0*/  IMAD R3, R12, R153, RZ ;  /* 0x000000990c037224 */ /* 0x000fce00078e02ff */
.L_x_175:
[----:B------:R-:W-:Y:S05]  /*6de0*/  BSYNC B1 ;  /* 0x0000000000017941 */ /* 0x000fea0003800000 */
.L_x_174:
[----:B------:R-:W-:Y:S01]  /*6df0*/  @!P3 IMAD R83, R83, R152, R3 ;  /* 0x000000985353b224 */ /* 0x000fe200078e0203 */
[----:B------:R-:W-:Y:S04]  /*6e00*/  BSSY B1, `(.L_x_176) ;  /* 0x0000006000017945 */ /* 0x000fe80003800000 */
[----:B------:R0:W-:Y:S01]  /*6e10*/  @!P3 STG.E.U8 desc[UR54][R6.64+0x71], R83 ;  /* 0x000071530600b986 */ /* 0x0001e2000c101136 */
[----:B------:R-:W-:Y:S05]  /*6e20*/  @P5 BRA `(.L_x_177) ;  /* 0x00000000000c5947 */ /* 0x000fea0003800000 */
[----:B------:R-:W5:Y:S02]  /*6e30*/  LDG.E.U8 R170, desc[UR54][R8.64+0x78] ;  /* 0x0000783608aa7981 */ /* 0x000f64000c1e1100 */
[----:B-----5:R-:W-:-:S05]  /*6e40*/  PRMT R12, R170, 0x8880, RZ ;  /* 0x00008880aa0c7816 */ /* 0x020fca00000000ff */
[----:B------:R-:W-:-:S07]  /*6e50*/  IMAD R3, R12, R153, RZ ;  /* 0x000000990c037224 */ /* 0x000fce00078e02ff */
.L_x_177:
[----:B------:R-:W-:Y:S05]  /*6e60*/  BSYNC B1 ;  /* 0x0000000000017941 */ /* 0x000fea0003800000 */
.L_x_176:
[----:B---3--:R-:W-:Y:S01]  /*6e70*/  @!P5 IMAD R13, R84, R152, R3 ;  /* 0x00000098540dd224 */ /* 0x008fe200078e0203 */
[----:B------:R-:W-:Y:S04]  /*6e80*/  BSSY B1, `(.L_x_178) ;  /* 0x0000006000017945 */ /* 0x000fe80003800000 */
[----:B------:R3:W-:Y:S01]  /*6e90*/  @!P5 STG.E.U8 desc[UR54][R4.64+0x78], R13 ;  /* 0x0000780d0400d986 */ /* 0x0007e2000c101136 */
[----:B------:R-:W-:Y:S05]  /*6ea0*/  @P2 BRA `(.L_x_179) ;  /* 0x00000000000c2947 */ /* 0x000fea0003800000 */
[----:B------:R-:W5:Y:S02]  /*6eb0*/  LDG.E.U8 R170, desc[UR54][R8.64+0x79] ;  /* 0x0000793608aa7981 */ /* 0x000f64000c1e1100 */
[----:B-----5:R-:W-:-:S05]  /*6ec0*/  PRMT R12, R170, 0x8880, RZ ;  /* 0x00008880aa0c7816 */ /* 0x020fca00000000ff */
[----:B------:R-:W-:-:S07]  /*6ed0*/  IMAD R3, R12, R153, RZ ;  /* 0x000000990c037224 */ /* 0x000fce00078e02ff */
.L_x_179:
[----:B------:R-:W-:Y:S05]  /*6ee0*/  BSYNC B1 ;  /* 0x0000000000017941 */ /* 0x000fea0003800000 */
.L_x_178:
        /* <DEDUP_REMOVED lines=11> */
.L_x_181:
[----:B------:R-:W-:Y:S05]  /*6fa0*/  BSYNC B1 ;  /* 0x0000000000017941 */ /* 0x000fea0003800000 */
.L_x_180:
[----:B---3--:R-:W-:Y:S01]  /*6fb0*/  @!P4 IMAD R13, R86, R152, R3 ;  /* 0x00000098560dc224 */ /* 0x008fe200078e0203 */
[----:B------:R-:W-:Y:S04]  /*6fc0*/  BSSY B1, `(.L_x_182) ;  /* 0x0000006000017945 */ /* 0x000fe80003800000 */
[----:B------:R3:W-:Y:S01]  /*6fd0*/  @!P4 STG.E.U8 desc[UR54][R6.64+0x78], R13 ;  /* 0x0000780d0600c986 */ /* 0x0007e2000c101136 */
[----:B------:R-:W-:Y:S05]  /*6fe0*/  @P3 BRA `(.L_x_183) ;  /* 0x00000000000c3947 */ /* 0x000fea0003800000 */
[----:B------:R-:W5:Y:S02]  /*6ff0*/  LDG.E.U8 R170, desc[UR54][R10.64+0x79] ;  /* 0x000079360aaa7981 */ /* 0x000f64000c1e1100 */
[----:B-----5:R-:W-:-:S05]  /*7000*/  PRMT R12, R170, 0x8880, RZ ;  /* 0x00008880aa0c7816 */ /* 0x020fca00000000ff */
[----:B------:R-:W-:-:S07]  /*7010*/  IMAD R3, R12, R153, RZ ;  /* 0x000000990c037224 */ /* 0x000fce00078e02ff */
.L_x_183:
[----:B------:R-:W-:Y:S05]  /*7020*/  BSYNC B1 ;  /* 0x0000000000017941 */ /* 0x000fea0003800000 */
.L_x_182:
[----:B------:R-:W-:Y:S01]  /*7030*/  @!P3 IMAD R87, R87, R152, R3 ;  /* 0x000000985757b224 */ /* 0x000fe200078e0203 */
[----:B------:R-:W-:Y:S04]  /*7040*/  BSSY B1, `(.L_x_184) ;  /* 0x0000006000017945 */ /* 0x000fe80003800000 */
[----:B------:R0:W-:Y:S01]  /*7050*/  @!P3 STG.E.U8 desc[UR54][R6.64+0x79], R87 ;  /* 0x000079570600b986 */ /* 0x0001e2000c101136 */
[----:B------:R-:W-:Y:S05]  /*7060*/  @P5 BRA `(.L_x_185) ;  /* 0x00000000000c5947 */ /* 0x000fea0003800000 */
[----:B------:R-:W5:Y:S02]  /*7070*/  LDG.E.U8 R170, desc[UR54][R8.64+0x80] ;  /* 0x0000803608aa7981 */ /* 0x000f64000c1e1100 */
[----:B-----5:R-:W-:-:S05]  /*7080*/  PRMT R12, R170, 0x8880, RZ ;  /* 0x00008880aa0c7816 */ /* 0x020fca00000000ff */
[----:B------:R-:W-:-:S07]  /*7090*/  IMAD R3, R12, R153, RZ ;  /* 0x000000990c037224 */ /* 0x000fce00078e02ff */
.L_x_185:
[----:B------:R-:W-:Y:S05]  /*70a0*/  BSYNC B1 ;  /* 0x0000000000017941 */ /* 0x000fea0003800000 */
.L_x_184:
[----:B---3--:R-:W-:Y:S01]  /*70b0*/  @!P5 IMAD R13, R88, R152, R3 ;  /* 0x00000098580dd224 */ /* 0x008fe200078e0203 */
[----:B------:R-:W-:Y:S04]  /*70c0*/  BSSY B1, `(.L_x_186) ;  /* 0x0000006000017945 */ /* 0x000fe80003800000 */
[----:B------:R3:W-:Y:S01]  /*70d0*/  @!P5 STG.E.U8 desc[UR54][R4.64+0x80], R13 ;  /* 0x0000800d0400d986 */ /* 0x0007e2000c101136 */
[----:B------:R-:W-:Y:S05]  /*70e0*/  @P2 BRA `(.L_x_187) ;  /* 0x00000000000c2947 */ /* 0x000fea0003800000 */
[----:B------:R-:W5:Y:S02]  /*70f0*/  LDG.E.U8 R170, desc[UR54][R8.64+0x81] ;  /* 0x0000813608aa7981 */ /* 0x000f64000c1e1100 */
[----:B-----5:R-:W-:-:S05]  /*7100*/  PRMT R12, R170, 0x8880, RZ ;  /* 0x00008880aa0c7816 */ /* 0x020fca00000000ff */
[----:B------:R-:W-:-:S07]  /*7110*/  IMAD R3, R12, R153, RZ ;  /* 0x000000990c037224 */ /* 0x000fce00078e02ff */
.L_x_187:
[----:B------:R-:W-:Y:S05]  /*7120*/  BSYNC B1 ;  /* 0x0000000000017941 */ /* 0x000fea0003800000 */
.L_x_186:
        /* <DEDUP_REMOVED lines=11> */
.L_x_189:
[----:B------:R-:W-:Y:S05]  /*71e0*/  BSYNC B1 ;  /* 0x0000000000017941 */ /* 0x000fea0003800000 */
.L_x_188:
[----:B---3--:R-:W-:Y:S01]  /*71f0*/  @!P4 IMAD R13, R90, R152, R3 ;  /* 0x000000985a0dc224 */ /* 0x008fe200078e0203 */
[----:B------:R-:W-:Y:S04]  /*7200*/  BSSY B1, `(.L_x_190) ;  /* 0x0000006000017945 */ /* 0x000fe80003800000 */
[----:B------:R3:W-:Y:S01]  /*7210*/  @!P4 STG.E.U8 desc[UR54][R6.64+0x80], R13 ;  /* 0x0000800d0600c986 */ /* 0x0007e2000c101136 */
[----:B------:R-:W-:Y:S05]  /*7220*/  @P3 BRA `(.L_x_191) ;  /* 0x00000000000c3947 */ /* 0x000fea0003800000 */
[----:B------:R-:W5:Y:S02]  /*7230*/  LDG.E.U8 R170, desc[UR54][R10.64+0x81] ;  /* 0x000081360aaa7981 */ /* 0x000f64000c1e1100 */
[----:B-----5:R-:W-:-:S05]  /*7240*/  PRMT R12, R170, 0x8880, RZ ;  /* 0x00008880aa0c7816 */ /* 0x020fca00000000ff */
[----:B------:R-:W-:-:S07]  /*7250*/  IMAD R3, R12, R153, RZ ;  /* 0x000000990c037224 */ /* 0x000fce00078e02ff */
.L_x_191:
[----:B------:R-:W-:Y:S05]  /*7260*/  BSYNC B1 ;  /* 0x0000000000017941 */ /* 0x000fea0003800000 */
.L_x_190:
[----:B------:R-:W-:Y:S01]  /*7270*/  @!P3 IMAD R91, R91, R152, R3 ;  /* 0x000000985b5bb224 */ /* 0x000fe200078e0203 */
[----:B------:R-:W-:Y:S04]  /*7280*/  BSSY B1, `(.L_x_192) ;  /* 0x0000006000017945 */ /* 0x000fe80003800000 */
[----:B------:R0:W-:Y:S01]  /*7290*/  @!P3 STG.E.U8 desc[UR54][R6.64+0x81], R91 ;  /* 0x0000815b0600b986 */ /* 0x0001e2000c101136 */
[----:B------:R-:W-:Y:S05]  /*72a0*/  @P5 BRA `(.L_x_193) ;  /* 0x00000000000c5947 */ /* 0x000fea0003800000 */
[----:B------:R-:W5:Y:S02]  /*72b0*/  LDG.E.U8 R170, desc[UR54][R8.64+0x88] ;  /* 0x0000883608aa7981 */ /* 0x000f64000c1e1100 */
[----:B-----5:R-:W-:-:S05]  /*72c0*/  PRMT R12, R170, 0x8880, RZ ;  /* 0x00008880aa0c7816 */ /* 0x020fca00000000ff */
[----:B------:R-:W-:-:S07]  /*72d0*/  IMAD R3, R12, R153, RZ ;  /* 0x000000990c037224 */ /* 0x000fce00078e02ff */
.L_x_193:
[----:B------:R-:W-:Y:S05]  /*72e0*/  BSYNC B1 ;  /* 0x0000000000017941 */ /* 0x000fea0003800000 */
.L_x_192:
[----:B---3--:R-:W-:Y:S01]  /*72f0*/  @!P5 IMAD R13, R92, R152, R3 ;  /* 0x000000985c0dd224 */ /* 0x008fe200078e0203 */
[----:B------:R-:W-:Y:S04]  /*7300*/  BSSY B1, `(.L_x_194) ;  /* 0x0000006000017945 */ /* 0x000fe80003800000 */
[----:B------:R3:W-:Y:S01]  /*7310*/  @!P5 STG.E.U8 desc[UR54][R4.64+0x88], R13 ;  /* 0x0000880d0400d986 */ /* 0x0007e2000c101136 */
[----:B------:R-:W-:Y:S05]  /*7320*/  @P2 BRA `(.L_x_195) ;  /* 0x00000000000c2947 */ /* 0x000fea0003800000 */
[----:B------:R-:W5:Y:S02]  /*7330*/  LDG.E.U8 R170, desc[UR54][R8.64+0x89] ;  /* 0x0000893608aa7981 */ /* 0x000f64000c1e1100 */
[----:B-----5:R-:W-:-:S05]  /*7340*/  PRMT R12, R170, 0x8880, RZ ;  /* 0x00008880aa0c7816 */ /* 0x020fca00000000ff */
[----:B------:R-:W-:-:S07]  /*7350*/  IMAD R3, R12, R153, RZ ;  /* 0x000000990c037224 */ /* 0x000fce00078e02ff */
.L_x_195:
[----:B------:R-:W-:Y:S05]  /*7360*/  BSYNC B1 ;  /* 0x0000000000017941 */ /* 0x000fea0003800000 */
.L_x_194:
        /* <DEDUP_REMOVED lines=11> */
.L_x_197:
[----:B------:R-:W-:Y:S05]  /*7420*/  BSYNC B1 ;  /* 0x0000000000017941 */ /* 0x000fea0003800000 */
.L_x_196:
[----:B---3--:R-:W-:Y:S01]  /*7430*/  @!P4 IMAD R13, R94, R152, R3 ;  /* 0x000000985e0dc224 */ /* 0x008fe200078e0203 */
[----:B------:R-:W-:Y:S04]  /*7440*/  BSSY B1, `(.L_x_198) ;  /* 0x0000006000017945 */ /* 0x000fe80003800000 */
[----:B------:R3:W-:Y:S01]  /*7450*/  @!P4 STG.E.U8 desc[UR54][R6.64+0x88], R13 ;  /* 0x0000880d0600c986 */ /* 0x0007e2000c101136 */
[----:B------:R-:W-:Y:S05]  /*7460*/  @P3 BRA `(.L_x_199) ;  /* 0x00000000000c3947 */ /* 0x000fea0003800000 */
[----:B------:R-:W5:Y:S02]  /*7470*/  LDG.E.U8 R170, desc[UR54][R10.64+0x89] ;  /* 0x000089360aaa7981 */ /* 0x000f64000c1e1100 */
[----:B-----5:R-:W-:-:S05]  /*7480*/  PRMT R12, R170, 0x8880, RZ ;  /* 0x00008880aa0c7816 */ /* 0x020fca00000000ff */
[----:B------:R-:W-:-:S07]  /*7490*/  IMAD R3, R12, R153, RZ ;  /* 0x000000990c037224 */ /* 0x000fce00078e02ff */
.L_x_199:
[----:B------:R-:W-:Y:S05]  /*74a0*/  BSYNC B1 ;  /* 0x0000000000017941 */ /* 0x000fea0003800000 */
.L_x_198:
[----:B------:R-:W-:Y:S01]  /*74b0*/  @!P3 IMAD R95, R95, R152, R3 ;  /* 0x000000985f5fb224 */ /* 0x000fe200078e0203 */
[----:B------:R-:W-:Y:S04]  /*74c0*/  BSSY B1, `(.L_x_200) ;  /* 0x0000006000017945 */ /* 0x000fe80003800000 */
[----:B------:R0:W-:Y:S01]  /*74d0*/  @!P3 STG.E.U8 desc[UR54][R6.64+0x89], R95 ;  /* 0x0000895f0600b986 */ /* 0x0001e2000c101136 */
[----:B------:R-:W-:Y:S05]  /*74e0*/  @P5 BRA `(.L_x_201) ;  /* 0x00000000000c5947 */ /* 0x000fea0003800000 */
[----:B------:R-:W5:Y:S02]  /*74f0*/  LDG.E.U8 R170, desc[UR54][R8.64+0x90] ;  /* 0x0000903608aa7981 */ /* 0x000f64000c1e1100 */
[----:B-----5:R-:W-:-:S05]  /*7500*/  PRMT R12, R170, 0x8880, RZ ;  /* 0x00008880aa0c7816 */ /* 0x020fca00000000ff */
[----:B------:R-:W-:-:S07]  /*7510*/  IMAD R3, R12, R153, RZ ;  /* 0x000000990c037224 */ /* 0x000fce00078e02ff */
.L_x_201:
[----:B------:R-:W-:Y:S05]  /*7520*/  BSYNC B1 ;  /* 0x0000000000017941 */ /* 0x000fea0003800000 */
.L_x_200:
[----:B---3--:R-:W-:Y:S01]  /*7530*/  @!P5 IMAD R13, R96, R152, R3 ;  /* 0x00000098600dd224 */ /* 0x008fe200078e0203 */
[----:B------:R-:W-:Y:S04]  /*7540*/  BSSY B1, `(.L_x_202) ;  /* 0x0000006000017945 */ /* 0x000fe80003800000 */
[----:B------:R3:W-:Y:S01]  /*7550*/  @!P5 STG.E.U8 desc[UR54][R4.64+0x90], R13 ;  /* 0x0000900d0400d986 */ /* 0x0007e2000c101136 */
[----:B------:R-:W-:Y:S05]  /*7560*/  @P2 BRA `(.L_x_203) ;  /* 0x00000000000c2947 */ /* 0x000fea0003800000 */
[----:B------:R-:W5:Y:S02]  /*7570*/  LDG.E.U8 R170, desc[UR54][R8.64+0x91] ;  /* 0x0000913608aa7981 */ /* 0x000f64000c1e1100 */
[----:B-----5:R-:W-:-:S05]  /*7580*/  PRMT R12, R170, 0x8880, RZ ;  /* 0x00008880aa0c7816 */ /* 0x020fca00000000ff */
[----:B------:R-:W-:-:S07]  /*7590*/  IMAD R3, R12, R153, RZ ;  /* 0x000000990c037224 */ /* 0x000fce00078e02ff */
.L_x_203:
[----:B------:R-:W-:Y:S05]  /*75a0*/  BSYNC B1 ;  /* 0x0000000000017941 */ /* 0x000fea0003800000 */
.L_x_202:
        /* <DEDUP_REMOVED lines=11> */
.L_x_205:
[----:B------:R-:W-:Y:S05]  /*7660*/  BSYNC B1 ;  /* 0x0000000000017941 */ /* 0x000fea0003800000 */
.L_x_204:
[----:B---3--:R-:W-:Y:S01]  /*7670*/  @!P4 IMAD R13, R98, R152, R3 ;  /* 0x00000098620dc224 */ /* 0x008fe200078e0203 */
[----:B------:R-:W-:Y:S04]  /*7680*/  BSSY B1, `(.L_x_206) ;  /* 0x0000006000017945 */ /* 0x000fe80003800000 */
[----:B------:R3:W-:Y:S01]  /*7690*/  @!P4 STG.E.U8 desc[UR54][R6.64+0x90], R13 ;  /* 0x0000900d0600c986 */ /* 0x0007e2000c101136 */
[----:B------:R-:W-:Y:S05]  /*76a0*/  @P3 BRA `(.L_x_207) ;  /* 0x00000000000c3947 */ /* 0x000fea0003800000 */
[----:B------:R-:W5:Y:S02]  /*76b0*/  LDG.E.U8 R170, desc[UR54][R10.64+0x91] ;  /* 0x000091360aaa7981 */ /* 0x000f64000c1e1100 */
[----:B-----5:R-:W-:-:S05]  /*76c0*/  PRMT R12, R170, 0x8880, RZ ;  /* 0x00008880aa0c7816 */ /* 0x020fca00000000ff */
[----:B------:R-:W-:-:S07]  /*76d0*/  IMAD R3, R12, R153, RZ ;  /* 0x000000990c037224 */ /* 0x000fce00078e02ff */
.L_x_207:
[----:B------:R-:W-:Y:S05]  /*76e0*/  BSYNC B1 ;  /* 0x0000000000017941 */ /* 0x000fea0003800000 */
.L_x_206:
[----:B------:R-:W-:Y:S01]  /*76f0*/  @!P3 IMAD R99, R99, R152, R3 ;  /* 0x000000986363b224 */ /* 0x000fe200078e0203 */
[----:B------:R-:W-:Y:S04]  /*7700*/  BSSY B1, `(.L_x_208) ;  /* 0x0000006000017945 */ /* 0x000fe80003800000 */
[----:B------:R0:W-:Y:S01]  /*7710*/  @!P3 STG.E.U8 desc[UR54][R6.64+0x91], R99 ;  /* 0x000091630600b986 */ /* 0x0001e2000c101136 */
[----:B------:R-:W-:Y:S05]  /*7720*/  @P5 BRA `(.L_x_209) ;  /* 0x00000000000c5947 */ /* 0x000fea0003800000 */
[----:B------:R-:W5:Y:S02]  /*7730*/  LDG.E.U8 R170, desc[UR54][R8.64+0x98] ;  /* 0x0000983608aa7981 */ /* 0x000f64000c1e1100 */
[----:B-----5:R-:W-:-:S05]  /*7740*/  PRMT R12, R170, 0x8880, RZ ;  /* 0x00008880aa0c7816 */ /* 0x020fca00000000ff */
[----:B------:R-:W-:-:S07]  /*7750*/  IMAD R3, R12, R153, RZ ;  /* 0x000000990c037224 */ /* 0x000fce00078e02ff */
.L_x_209:
[----:B------:R-:W-:Y:S05]  /*7760*/  BSYNC B1 ;  /* 0x0000000000017941 */ /* 0x000fea0003800000 */
.L_x_208:
[----:B---3--:R-:W-:Y:S01]  /*7770*/  @!P5 IMAD R13, R100, R152, R3 ;  /* 0x00000098640dd224 */ /* 0x008fe200078e0203 */
[----:B------:R-:W-:Y:S04]  /*7780*/  BSSY B1, `(.L_x_210) ;  /* 0x0000006000017945 */ /* 0x000fe80003800000 */
[----:B------:R3:W-:Y:S01]  /*7790*/  @!P5 STG.E.U8 desc[UR54][R4.64+0x98], R13 ;  /* 0x0000980d0400d986 */ /* 0x0007e2000c101136 */
[----:B------:R-:W-:Y:S05]  /*77a0*/  @P2 BRA `(.L_x_211) ;  /* 0x00000000000c2947 */ /* 0x000fea0003800000 */
[----:B------:R-:W5:Y:S02]  /*77b0*/  LDG.E.U8 R170, desc[UR54][R8.64+0x99] ;  /* 0x0000993608aa7981 */ /* 0x000f64000c1e1100 */
[----:B-----5:R-:W-:-:S05]  /*77c0*/  PRMT R12, R170, 0x8880, RZ ;  /* 0x00008880aa0c7816 */ /* 0x020fca00000000ff */
[----:B------:R-:W-:-:S07]  /*77d0*/  IMAD R3, R12, R153, RZ ;  /* 0x000000990c037224 */ /* 0x000fce00078e02ff */
.L_x_211:
[----:B------:R-:W-:Y:S05]  /*77e0*/  BSYNC B1 ;  /* 0x0000000000017941 */ /* 0x000fea0003800000 */
.L_x_210:
        /* <DEDUP_REMOVED lines=11> */
.L_x_213:
[----:B------:R-:W-:Y:S05]  /*78a0*/  BSYNC B1 ;  /* 0x0000000000017941 */ /* 0x000fea0003800000 */
.L_x_212:
[----:B---3--:R-:W-:Y:S01]  /*78b0*/  @!P4 IMAD R13, R102, R152, R3 ;  /* 0x00000098660dc224 */ /* 0x008fe200078e0203 */
[----:B------:R-:W-:Y:S04]  /*78c0*/  BSSY B1, `(.L_x_214) ;  /* 0x0000006000017945 */ /* 0x000fe80003800000 */
[----:B------:R3:W-:Y:S01]  /*78d0*/  @!P4 STG.E.U8 desc[UR54][R6.64+0x98], R13 ;  /* 0x0000980d0600c986 */ /* 0x0007e2000c101136 */
[----:B------:R-:W-:Y:S05]  /*78e0*/  @P3 BRA `(.L_x_215) ;  /* 0x00000000000c3947 */ /* 0x000fea0003800000 */
[----:B------:R-:W5:Y:S02]  /*78f0*/  LDG.E.U8 R170, desc[UR54][R10.64+0x99] ;  /* 0x000099360aaa7981 */ /* 0x000f64000c1e1100 */
[----:B-----5:R-:W-:-:S05]  /*7900*/  PRMT R12, R170, 0x8880, RZ ;  /* 0x00008880aa0c7816 */ /* 0x020fca00000000ff */
[----:B------:R-:W-:-:S07]  /*7910*/  IMAD R3, R12, R153, RZ ;  /* 0x000000990c037224 */ /* 0x000fce00078e02ff */
.L_x_215:
[----:B------:R-:W-:Y:S05]  /*7920*/  BSYNC B1 ;  /* 0x0000000000017941 */ /* 0x000fea0003800000 */
.L_x_214:
[----:B------:R-:W-:Y:S01]  /*7930*/  @!P3 IMAD R103, R103, R152, R3 ;  /* 0x000000986767b224 */ /* 0x000fe200078e0203 */
[----:B------:R-:W-:Y:S04]  /*7940*/  BSSY B1, `(.L_x_216) ;  /* 0x0000006000017945 */ /* 0x000fe80003800000 */
[----:B------:R0:W-:Y:S01]  /*7950*/  @!P3 STG.E.U8 desc[UR54][R6.64+0x99], R103 ;  /* 0x000099670600b986 */ /* 0x0001e2000c101136 */
[----:B------:R-:W-:Y:S05]  /*7960*/  @P5 BRA `(.L_x_217) ;  /* 0x00000000000c5947 */ /* 0x000fea0003800000 */
[----:B------:R-:W5:Y:S02]  /*7970*/  LDG.E.U8 R170, desc[UR54][R8.64+0xa0] ;  /* 0x0000a03608aa7981 */ /* 0x000f64000c1e1100 */
[----:B-----5:R-:W-:-:S05]  /*7980*/  PRMT R12, R170, 0x8880, RZ ;  /* 0x00008880aa0c7816 */ /* 0x020fca00000000ff */
[----:B------:R-:W-:-:S07]  /*7990*/  IMAD R3, R12, R153, RZ ;  /* 0x000000990c037224 */ /* 0x000fce00078e02ff */
.L_x_217:
[----:B------:R-:W-:Y:S05]  /*79a0*/  BSYNC B1 ;  /* 0x0000000000017941 */ /* 0x000fea0003800000 */
.L_x_216:
[----:B---3--:R-:W-:Y:S01]  /*79b0*/  @!P5 IMAD R13, R104, R152, R3 ;  /* 0x00000098680dd224 */ /* 0x008fe200078e0203 */
[----:B------:R-:W-:Y:S04]  /*79c0*/  BSSY B1, `(.L_x_218) ;  /* 0x0000006000017945 */ /* 0x000fe80003800000 */
[----:B------:R3:W-:Y:S01]  /*79d0*/  @!P5 STG.E.U8 desc[UR54][R4.64+0xa0], R13 ;  /* 0x0000a00d0400d986 */ /* 0x0007e2000c101136 */
[----:B------:R-:W-:Y:S05]  /*79e0*/  @P2 BRA `(.L_x_219) ;  /* 0x00000000000c2947 */ /* 0x000fea0003800000 */
[----:B------:R-:W5:Y:S02]  /*79f0*/  LDG.E.U8 R170, desc[UR54][R8.64+0xa1] ;  /* 0x0000a13608aa7981 */ /* 0x000f64000c1e1100 */
[----:B-----5:R-:W-:-:S05]  /*7a00*/  PRMT R12, R170, 0x8880, RZ ;  /* 0x00008880aa0c7816 */ /* 0x020fca00000000ff */
[----:B------:R-:W-:-:S07]  /*7a10*/  IMAD R3, R12, R153, RZ ;  /* 0x000000990c037224 */ /* 0x000fce00078e02ff */
.L_x_219:
[----:B------:R-:W-:Y:S05]  /*7a20*/  BSYNC B1 ;  /* 0x0000000000017941 */ /* 0x000fea0003800000 */
.L_x_218:
        /* <DEDUP_REMOVED lines=11> */
.L_x_221:
[----:B------:R-:W-:Y:S05]  /*7ae0*/  BSYNC B1 ;  /* 0x0000000000017941 */ /* 0x000fea0003800000 */
.L_x_220:
[----:B---3--:R-:W-:Y:S01]  /*7af0*/  @!P4 IMAD R13, R106, R152, R3 ;  /* 0x000000986a0dc224 */ /* 0x008fe200078e0203 */
[----:B------:R-:W-:Y:S04]  /*7b00*/  BSSY B1, `(.L_x_222) ;  /* 0x0000006000017945 */ /* 0x000fe80003800000 */
[----:B------:R3:W-:Y:S01]  /*7b10*/  @!P4 STG.E.U8 desc[UR54][R6.64+0xa0], R13 ;  /* 0x0000a00d0600c986 */ /* 0x0007e2000c101136 */
[----:B------:R-:W-:Y:S05]  /*7b20*/  @P3 BRA `(.L_x_223) ;  /* 0x00000000000c3947 */ /* 0x000fea0003800000 */
[----:B------:R-:W5:Y:S02]  /*7b30*/  LDG.E.U8 R170, desc[UR54][R10.64+0xa1] ;  /* 0x0000a1360aaa7981 */ /* 0x000f64000c1e1100 */
[----:B-----5:R-:W-:-:S05]  /*7b40*/  PRMT R12, R170, 0x8880, RZ ;  /* 0x00008880aa0c7816 */ /* 0x020fca00000000ff */
[----:B------:R-:W-:-:S07]  /*7b50*/  IMAD R3, R12, R153, RZ ;  /* 0x000000990c037224 */ /* 0x000fce00078e02ff */
.L_x_223:
[----:B------:R-:W-:Y:S05]  /*7b60*/  BSYNC B1 ;  /* 0x0000000000017941 */ /* 0x000fea0003800000 */
.L_x_222:
[----:B------:R-:W-:Y:S01]  /*7b70*/  @!P3 IMAD R107, R107, R152, R3 ;  /* 0x000000986b6bb224 */ /* 0x000fe200078e0203 */
[----:B------:R-:W-:Y:S04]  /*7b80*/  BSSY B1, `(.L_x_224) ;  /* 0x0000006000017945 */ /* 0x000fe80003800000 */
[----:B------:R0:W-:Y:S01]  /*7b90*/  @!P3 STG.E.U8 desc[UR54][R6.64+0xa1], R107 ;  /* 0x0000a16b0600b986 */ /* 0x0001e2000c101136 */
[----:B------:R-:W-:Y:S05]  /*7ba0*/  @P5 BRA `(.L_x_225) ;  /* 0x00000000000c5947 */ /* 0x000fea0003800000 */
[----:B------:R-:W5:Y:S02]  /*7bb0*/  LDG.E.U8 R170, desc[UR54][R8.64+0xa8] ;  /* 0x0000a83608aa7981 */ /* 0x000f64000c1e1100 */
[----:B-----5:R-:W-:-:S05]  /*7bc0*/  PRMT R12, R170, 0x8880, RZ ;  /* 0x00008880aa0c7816 */ /* 0x020fca00000000ff */
[----:B------:R-:W-:-:S07]  /*7bd0*/  IMAD R3, R12, R153, RZ ;  /* 0x000000990c037224 */ /* 0x000fce00078e02ff */
.L_x_225:
[----:B------:R-:W-:Y:S05]  /*7be0*/  BSYNC B1 ;  /* 0x0000000000017941 */ /* 0x000fea0003800000 */
.L_x_224:
[----:B---3--:R-:W-:Y:S01]  /*7bf0*/  @!P5 IMAD R13, R108, R152, R3 ;  /* 0x000000986c0dd224 */ /* 0x008fe200078e0203 */
[----:B------:R-:W-:Y:S04]  /*7c00*/  BSSY B1, `(.L_x_226) ;  /* 0x0000006000017945 */ /* 0x000fe80003800000 */
[----:B------:R3:W-:Y:S01]  /*7c10*/  @!P5 STG.E.U8 desc[UR54][R4.64+0xa8], R13 ;  /* 0x0000a80d0400d986 */ /* 0x0007e2000c101136 */
[----:B------:R-:W-:Y:S05]  /*7c20*/  @P2 BRA `(.L_x_227) ;  /* 0x00000000000c2947 */ /* 0x000fea0003800000 */
[----:B------:R-:W5:Y:S02]  /*7c30*/  LDG.E.U8 R170, desc[UR54][R8.64+0xa9] ;  /* 0x0000a93608aa7981 */ /* 0x000f64000c1e1100 */
[----:B-----5:R-:W-:-:S05]  /*7c40*/  PRMT R12, R170, 0x8880, RZ ;  /* 0x00008880aa0c7816 */ /* 0x020fca00000000ff */
[----:B------:R-:W-:-:S07]  /*7c50*/  IMAD R3, R12, R153, RZ ;  /* 0x000000990c037224 */ /* 0x000fce00078e02ff */
.L_x_227:
[----:B------:R-:W-:Y:S05]  /*7c60*/  BSYNC B1 ;  /* 0x0000000000017941 */ /* 0x000fea0003800000 */
.L_x_226:
        /* <DEDUP_REMOVED lines=11> */
.L_x_229:
[----:B------:R-:W-:Y:S05]  /*7d20*/  BSYNC B1 ;  /* 0x0000000000017941 */ /* 0x000fea0003800000 */
.L_x_228:
[----:B---3--:R-:W-:Y:S01]  /*7d30*/  @!P4 IMAD R13, R110, R152, R3 ;  /* 0x000000986e0dc224 */ /* 0x008fe200078e0203 */
[----:B------:R-:W-:Y:S04]  /*7d40*/  BSSY B1, `(.L_x_230) ;  /* 0x0000006000017945 */ /* 0x000fe80003800000 */
[----:B------:R3:W-:Y:S01]  /*7d50*/  @!P4 STG.E.U8 desc[UR54][R6.64+0xa8], R13 ;  /* 0x0000a80d0600c986 */ /* 0x0007e2000c101136 */
[----:B------:R-:W-:Y:S05]  /*7d60*/  @P3 BRA `(.L_x_231) ;  /* 0x00000000000c3947 */ /* 0x000fea0003800000 */
[----:B------:R-:W5:Y:S02]  /*7d70*/  LDG.E.U8 R170, desc[UR54][R10.64+0xa9] ;  /* 0x0000a9360aaa7981 */ /* 0x000f64000c1e1100 */
[----:B-----5:R-:W-:-:S05]  /*7d80*/  PRMT R12, R170, 0x8880, RZ ;  /* 0x00008880aa0c7816 */ /* 0x020fca00000000ff */
[----:B------:R-:W-:-:S07]  /*7d90*/  IMAD R3, R12, R153, RZ ;  /* 0x000000990c037224 */ /* 0x000fce00078e02ff */
.L_x_231:
[----:B------:R-:W-:Y:S05]  /*7da0*/  BSYNC B1 ;  /* 0x0000000000017941 */ /* 0x000fea0003800000 */
.L_x_230:
[----:B------:R-:W-:Y:S01]  /*7db0*/  @!P3 IMAD R111, R111, R152, R3 ;  /* 0x000000986f6fb224 */ /* 0x000fe200078e0203 */
[----:B------:R-:W-:Y:S04]  /*7dc0*/  BSSY B1, `(.L_x_232) ;  /* 0x0000006000017945 */ /* 0x000fe80003800000 */
[----:B------:R0:W-:Y:S01]  /*7dd0*/  @!P3 STG.E.U8 desc[UR54][R6.64+0xa9], R111 ;  /* 0x0000a96f0600b986 */ /* 0x0001e2000c101136 */
[----:B------:R-:W-:Y:S05]  /*7de0*/  @P5 BRA `(.L_x_233) ;  /* 0x00000000000c5947 */ /* 0x000fea0003800000 */
[----:B------:R-:W5:Y:S02]  /*7df0*/  LDG.E.U8 R170, desc[UR54][R8.64+0xb0] ;  /* 0x0000b03608aa7981 */ /* 0x000f64000c1e1100 */
[----:B-----5:R-:W-:-:S05]  /*7e00*/  PRMT R12, R170, 0x8880, RZ ;  /* 0x00008880aa0c7816 */ /* 0x020fca00000000ff */
[----:B------:R-:W-:-:S07]  /*7e10*/  IMAD R3, R12, R153, RZ ;  /* 0x000000990c037224 */ /* 0x000fce00078e02ff */
.L_x_233:
[----:B------:R-:W-:Y:S05]  /*7e20*/  BSYNC B1 ;  /* 0x0000000000017941 */ /* 0x000fea0003800000 */
.L_x_232:
[----:B---3--:R-:W-:Y:S01]  /*7e30*/  @!P5 IMAD R13, R112, R152, R3 ;  /* 0x00000098700dd224 */ /* 0x008fe200078e0203 */
[----:B------:R-:W-:Y:S04]  /*7e40*/  BSSY B1, `(.L_x_234) ;  /* 0x0000006000017945 */ /* 0x000fe80003800000 */
[----:B------:R3:W-:Y:S01]  /*7e50*/  @!P5 STG.E.U8 desc[UR54][R4.64+0xb0], R13 ;  /* 0x0000b00d0400d986 */ /* 0x0007e2000c101136 */
[----:B------:R-:W-:Y:S05]  /*7e60*/  @P2 BRA `(.L_x_235) ;  /* 0x00000000000c2947 */ /* 0x000fea0003800000 */
[----:B------:R-:W5:Y:S02]  /*7e70*/  LDG.E.U8 R170, desc[UR54][R8.64+0xb1] ;  /* 0x0000b13608aa7981 */ /* 0x000f64000c1e1100 */
[----:B-----5:R-:W-:-:S05]  /*7e80*/  PRMT R12, R170, 0x8880, RZ ;  /* 0x00008880aa0c7816 */ /* 0x020fca00000000ff */
[----:B------:R-:W-:-:S07]  /*7e90*/  IMAD R3, R12, R153, RZ ;  /* 0x000000990c037224 */ /* 0x000fce00078e02ff */
.L_x_235:
[----:B------:R-:W-:Y:S05]  /*7ea0*/  BSYNC B1 ;  /* 0x0000000000017941 */ /* 0x000fea0003800000 */
.L_x_234:
        /* <DEDUP_REMOVED lines=11> */
.L_x_237:
[----:B------:R-:W-:Y:S05]  /*7f60*/  BSYNC B1 ;  /* 0x0000000000017941 */ /* 0x000fea0003800000 */
.L_x_236:
[----:B---3--:R-:W-:Y:S01]  /*7f70*/  @!P4 IMAD R13, R114, R152, R3 ;  /* 0x00000098720dc224 */ /* 0x008fe200078e0203 */
[----:B------:R-:W-:Y:S04]  /*7f80*/  BSSY B1, `(.L_x_238) ;  /* 0x0000006000017945 */ /* 0x000fe80003800000 */
[----:B------:R3:W-:Y:S01]  /*7f90*/  @!P4 STG.E.U8 desc[UR54][R6.64+0xb0], R13 ;  /* 0x0000b00d0600c986 */ /* 0x0007e2000c101136 */
[----:B------:R-:W-:Y:S05]  /*7fa0*/  @P3 BRA `(.L_x_239) ;  /* 0x00000000000c3947 */ /* 0x000fea0003800000 */
[----:B------:R-:W5:Y:S02]  /*7fb0*/  LDG.E.U8 R170, desc[UR54][R10.64+0xb1] ;  /* 0x0000b1360aaa7981 */ /* 0x000f64000c1e1100 */
[----:B-----5:R-:W-:-:S05]  /*7fc0*/  PRMT R12, R170, 0x8880, RZ ;  /* 0x00008880aa0c7816 */ /* 0x020fca00000000ff */
[----:B------:R-:W-:-:S07]  /*7fd0*/  IMAD R3, R12, R153, RZ ;  /* 0x000000990c037224 */ /* 0x000fce00078e02ff */
.L_x_239:
[----:B------:R-:W-:Y:S05]  /*7fe0*/  BSYNC B1 ;  /* 0x0000000000017941 */ /* 0x000fea0003800000 */
.L_x_238:
[----:B------:R-:W-:Y:S01]  /*7ff0*/  @!P3 IMAD R115, R115, R152, R3 ;  /* 0x000000987373b224 */ /* 0x000fe200078e0203 */
[----:B------:R-:W-:Y:S04]  /*8000*/  BSSY B1, `(.L_x_240) ;  /* 0x0000006000017945 */ /* 0x000fe80003800000 */
[----:B------:R0:W-:Y:S01]  /*8010*/  @!P3 STG.E.U8 desc[UR54][R6.64+0xb1], R115 ;  /* 0x0000b1730600b986 */ /* 0x0001e2000c101136 */
[----:B------:R-:W-:Y:S05]  /*8020*/  @P5 BRA `(.L_x_241) ;  /* 0x00000000000c5947 */ /* 0x000fea0003800000 */
[----:B------:R-:W5:Y:S02]  /*8030*/  LDG.E.U8 R170, desc[UR54][R8.64+0xb8] ;  /* 0x0000b83608aa7981 */ /* 0x000f64000c1e1100 */
[----:B-----5:R-:W-:-:S05]  /*8040*/  PRMT R12, R170, 0x8880, RZ ;  /* 0x00008880aa0c7816 */ /* 0x020fca00000000ff */
[----:B------:R-:W-:-:S07]  /*8050*/  IMAD R3, R12, R153, RZ ;  /* 0x000000990c037224 */ /* 0x000fce00078e02ff */
.L_x_241:
[----:B------:R-:W-:Y:S05]  /*8060*/  BSYNC B1 ;  /* 0x0000000000017941 */ /* 0x000fea0003800000 */
.L_x_240:
[----:B---3--:R-:W-:Y:S01]  /*8070*/  @!P5 IMAD R13, R116, R152, R3 ;  /* 0x00000098740dd224 */ /* 0x008fe200078e0203 */
[----:B------:R-:W-:Y:S04]  /*8080*/  BSSY B1, `(.L_x_242) ;  /* 0x0000006000017945 */ /* 0x000fe80003800000 */
[----:B------:R3:W-:Y:S01]  /*8090*/  @!P5 STG.E.U8 desc[UR54][R4.64+0xb8], R13 ;  /* 0x0000b80d0400d986 */ /* 0x0007e2000c101136 */
[----:B------:R-:W-:Y:S05]  /*80a0*/  @P2 BRA `(.L_x_243) ;  /* 0x00000000000c2947 */ /* 0x000fea0003800000 */
[----:B------:R-:W5:Y:S02]  /*80b0*/  LDG.E.U8 R170, desc[UR54][R8.64+0xb9] ;  /* 0x0000b93608aa7981 */ /* 0x000f64000c1e1100 */
[----:B-----5:R-:W-:-:S05]  /*80c0*/  PRMT R12, R170, 0x8880, RZ ;  /* 0x00008880aa0c7816 */ /* 0x020fca00000000ff */
[----:B------:R-:W-:-:S07]  /*80d0*/  IMAD R3, R12, R153, RZ ;  /* 0x000000990c037224 */ /* 0x000fce00078e02ff */
.L_x_243:
[----:B------:R-:W-:Y:S05]  /*80e0*/  BSYNC B1 ;  /* 0x0000000000017941 */ /* 0x000fea0003800000 */
.L_x_242:
        /* <DEDUP_REMOVED lines=11> */
.L_x_245:
[----:B------:R-:W-:Y:S05]  /*81a0*/  BSYNC B1 ;  /* 0x0000000000017941 */ /* 0x000fea0003800000 */
.L_x_244:
[----:B---3--:R-:W-:Y:S01]  /*81b0*/  @!P4 IMAD R13, R118, R152, R3 ;  /* 0x00000098760dc224 */ /* 0x008fe200078e0203 */
[----:B------:R-:W-:Y:S04]  /*81c0*/  BSSY B1, `(.L_x_246) ;  /* 0x0000006000017945 */ /* 0x000fe80003800000 */
[----:B------:R3:W-:Y:S01]  /*81d0*/  @!P4 STG.E.U8 desc[UR54][R6.64+0xb8], R13 ;  /* 0x0000b80d0600c986 */ /* 0x0007e2000c101136 */
[----:B------:R-:W-:Y:S05]  /*81e0*/  @P3 BRA `(.L_x_247) ;  /* 0x00000000000c3947 */ /* 0x000fea0003800000 */
[----:B------:R-:W5:Y:S02]  /*81f0*/  LDG.E.U8 R170, desc[UR54][R10.64+0xb9] ;  /* 0x0000b9360aaa7981 */ /* 0x000f64000c1e1100 */
[----:B-----5:R-:W-:-:S05]  /*8200*/  PRMT R12, R170, 0x8880, RZ ;  /* 0x00008880aa0c7816 */ /* 0x020fca00000000ff */
[----:B------:R-:W-:-:S07]  /*8210*/  IMAD R3, R12, R153, RZ ;  /* 0x000000990c037224 */ /* 0x000fce00078e02ff */
.L_x_247:
[----:B------:R-:W-:Y:S05]  /*8220*/  BSYNC B1 ;  /* 0x0000000000017941 */ /* 0x000fea0003800000 */
.L_x_246:
[----:B------:R-:W-:Y:S01]  /*8230*/  @!P3 IMAD R119, R119, R152, R3 ;  /* 0x000000987777b224 */ /* 0x000fe200078e0203 */
[----:B------:R-:W-:Y:S04]  /*8240*/  BSSY B1, `(.L_x_248) ;  /* 0x0000006000017945 */ /* 0x000fe80003800000 */
[----:B------:R0:W-:Y:S01]  /*8250*/  @!P3 STG.E.U8 desc[UR54][R6.64+0xb9], R119 ;  /* 0x0000b9770600b986 */ /* 0x0001e2000c101136 */
[----:B------:R-:W-:Y:S05]  /*8260*/  @P5 BRA `(.L_x_249) ;  /* 0x00000000000c5947 */ /* 0x000fea0003800000 */
[----:B------:R-:W5:Y:S02]  /*8270*/  LDG.E.U8 R170, desc[UR54][R8.64+0xc0] ;  /* 0x0000c03608aa7981 */ /* 0x000f64000c1e1100 */
[----:B-----5:R-:W-:-:S05]  /*8280*/  PRMT R12, R170, 0x8880, RZ ;  /* 0x00008880aa0c7816 */ /* 0x020fca00000000ff */
[----:B------:R-:W-:-:S07]  /*8290*/  IMAD R3, R12, R153, RZ ;  /* 0x000000990c037224 */ /* 0x000fce00078e02ff */
.L_x_249:
[----:B------:R-:W-:Y:S05]  /*82a0*/  BSYNC B1 ;  /* 0x0000000000017941 */ /* 0x000fea0003800000 */
.L_x_248:
[----:B---3--:R-:W-:Y:S01]  /*82b0*/  @!P5 IMAD R13, R120, R152, R3 ;  /* 0x00000098780dd224 */ /* 0x008fe200078e0203 */
[----:B------:R-:W-:Y:S04]  /*82c0*/  BSSY B1, `(.L_x_250) ;  /* 0x0000006000017945 */ /* 0x000fe80003800000 */
[----:B------:R3:W-:Y:S01]  /*82d0*/  @!P5 STG.E.U8 desc[UR54][R4.64+0xc0], R13 ;  /* 0x0000c00d0400d986 */ /* 0x0007e2000c101136 */
[----:B------:R-:W-:Y:S05]  /*82e0*/  @P2 BRA `(.L_x_251) ;  /* 0x00000000000c2947 */ /* 0x000fea0003800000 */
[----:B------:R-:W5:Y:S02]  /*82f0*/  LDG.E.U8 R170, desc[UR54][R8.64+0xc1] ;  /* 0x0000c13608aa7981 */ /* 0x000f64000c1e1100 */
[----:B-----5:R-:W-:-:S05]  /*8300*/  PRMT R12, R170, 0x8880, RZ ;  /* 0x00008880aa0c7816 */ /* 0x020fca00000000ff */
[----:B------:R-:W-:-:S07]  /*8310*/  IMAD R3, R12, R153, RZ ;  /* 0x000000990c037224 */ /* 0x000fce00078e02ff */
.L_x_251:
[----:B------:R-:W-:Y:S05]  /*8320*/  BSYNC B1 ;  /* 0x0000000000017941 */ /* 0x000fea0003800000 */
.L_x_250:
        /* <DEDUP_REMOVED lines=11> */
.L_x_253:
[----:B------:R-:W-:Y:S05]  /*83e0*/  BSYNC B1 ;  /* 0x0000000000017941 */ /* 0x000fea0003800000 */
.L_x_252:
[----:B---3--:R-:W-:Y:S01]  /*83f0*/  @!P4 IMAD R13, R122, R152, R3 ;  /* 0x000000987a0dc224 */ /* 0x008fe200078e0203 */
[----:B------:R-:W-:Y:S04]  /*8400*/  BSSY B1, `(.L_x_254) ;  /* 0x0000006000017945 */ /* 0x000fe80003800000 */
[----:B------:R3:W-:Y:S01]  /*8410*/  @!P4 STG.E.U8 desc[UR54][R6.64+0xc0], R13 ;  /* 0x0000c00d0600c986 */ /* 0x0007e2000c101136 */
[----:B------:R-:W-:Y:S05]  /*8420*/  @P3 BRA `(.L_x_255) ;  /* 0x00000000000c3947 */ /* 0x000fea0003800000 */
[----:B------:R-:W5:Y:S02]  /*8430*/  LDG.E.U8 R170, desc[UR54][R10.64+0xc1] ;  /* 0x0000c1360aaa7981 */ /* 0x000f64000c1e1100 */
[----:B-----5:R-:W-:-:S05]  /*8440*/  PRMT R12, R170, 0x8880, RZ ;  /* 0x00008880aa0c7816 */ /* 0x020fca00000000ff */
[----:B------:R-:W-:-:S07]  /*8450*/  IMAD R3, R12, R153, RZ ;  /* 0x000000990c037224 */ /* 0x000fce00078e02ff */
.L_x_255:
[----:B------:R-:W-:Y:S05]  /*8460*/  BSYNC B1 ;  /* 0x0000000000017941 */ /* 0x000fea0003800000 */
.L_x_254:
[----:B------:R-:W-:Y:S01]  /*8470*/  @!P3 IMAD R123, R123, R152, R3 ;  /* 0x000000987b7bb224 */ /* 0x000fe200078e0203 */
[----:B------:R-:W-:Y:S04]  /*8480*/  BSSY B1, `(.L_x_256) ;  /* 0x0000006000017945 */ /* 0x000fe80003800000 */
[----:B------:R0:W-:Y:S01]  /*8490*/  @!P3 STG.E.U8 desc[UR54][R6.64+0xc1], R123 ;  /* 0x0000c17b0600b986 */ /* 0x0001e2000c101136 */
[----:B------:R-:W-:Y:S05]  /*84a0*/  @P5 BRA `(.L_x_257) ;  /* 0x00000000000c5947 */ /* 0x000fea0003800000 */
[----:B------:R-:W5:Y:S02]  /*84b0*/  LDG.E.U8 R170, desc[UR54][R8.64+0xc8] ;  /* 0x0000c83608aa7981 */ /* 0x000f64000c1e1100 */
[----:B-----5:R-:W-:-:S05]  /*84c0*/  PRMT R12, R170, 0x8880, RZ ;  /* 0x00008880aa0c7816 */ /* 0x020fca00000000ff */
[----:B------:R-:W-:-:S07]  /*84d0*/  IMAD R3, R12, R153, RZ ;  /* 0x000000990c037224 */ /* 0x000fce00078e02ff */
.L_x_257:
[----:B------:R-:W-:Y:S05]  /*84e0*/  BSYNC B1 ;  /* 0x0000000000017941 */ /* 0x000fea0003800000 */
.L_x_256:
[----:B---3--:R-:W-:Y:S01]  /*84f0*/  @!P5 IMAD R13, R124, R152, R3 ;  /* 0x000000987c0dd224 */ /* 0x008fe200078e0203 */
[----:B------:R-:W-:Y:S04]  /*8500*/  BSSY B1, `(.L_x_258) ;  /* 0x0000006000017945 */ /* 0x000fe80003800000 */
[----:B------:R3:W-:Y:S01]  /*8510*/  @!P5 STG.E.U8 desc[UR54][R4.64+0xc8], R13 ;  /* 0x0000c80d0400d986 */ /* 0x0007e2000c101136 */
[----:B------:R-:W-:Y:S05]  /*8520*/  @P2 BRA `(.L_x_259) ;  /* 0x00000000000c2947 */ /* 0x000fea0003800000 */
[----:B------:R-:W5:Y:S02]  /*8530*/  LDG.E.U8 R170, desc[UR54][R8.64+0xc9] ;  /* 0x0000c93608aa7981 */ /* 0x000f64000c1e1100 */
[----:B-----5:R-:W-:-:S05]  /*8540*/  PRMT R12, R170, 0x8880, RZ ;  /* 0x00008880aa0c7816 */ /* 0x020fca00000000ff */
[----:B------:R-:W-:-:S07]  /*8550*/  IMAD R3, R12, R153, RZ ;  /* 0x000000990c037224 */ /* 0x000fce00078e02ff */
.L_x_259:
[----:B------:R-:W-:Y:S05]  /*8560*/  BSYNC B1 ;  /* 0x0000000000017941 */ /* 0x000fea0003800000 */
.L_x_258:
        /* <DEDUP_REMOVED lines=11> */
.L_x_261:
[----:B------:R-:W-:Y:S05]  /*8620*/  BSYNC B1 ;  /* 0x0000000000017941 */ /* 0x000fea0003800000 */
.L_x_260:
[----:B---3--:R-:W-:Y:S01]  /*8630*/  @!P4 IMAD R13, R126, R152, R3 ;  /* 0x000000987e0dc224 */ /* 0x008fe200078e0203 */
[----:B------:R-:W-:Y:S04]  /*8640*/  BSSY B1, `(.L_x_262) ;  /* 0x0000006000017945 */ /* 0x000fe80003800000 */
[----:B------:R3:W-:Y:S01]  /*8650*/  @!P4 STG.E.U8 desc[UR54][R6.64+0xc8], R13 ;  /* 0x0000c80d0600c986 */ /* 0x0007e2000c101136 */
[----:B------:R-:W-:Y:S05]  /*8660*/  @P3 BRA `(.L_x_263) ;  /* 0x00000000000c3947 */ /* 0x000fea0003800000 */
[----:B------:R-:W5:Y:S02]  /*8670*/  LDG.E.U8 R170, desc[UR54][R10.64+0xc9] ;  /* 0x0000c9360aaa7981 */ /* 0x000f64000c1e1100 */
[----:B-----5:R-:W-:-:S05]  /*8680*/  PRMT R12, R170, 0x8880, RZ ;  /* 0x00008880aa0c7816 */ /* 0x020fca00000000ff */
[----:B------:R-:W-:-:S07]  /*8690*/  IMAD R3, R12, R153, RZ ;  /* 0x000000990c037224 */ /* 0x000fce00078e02ff */
.L_x_263:
[----:B------:R-:W-:Y:S05]  /*86a0*/  BSYNC B1 ;  /* 0x0000000000017941 */ /* 0x000fea0003800000 */
.L_x_262:
[----:B------:R-:W-:Y:S01]  /*86b0*/  @!P3 IMAD R127, R127, R152, R3 ;  /* 0x000000987f7fb224 */ /* 0x000fe200078e0203 */
[----:B------:R-:W-:Y:S04]  /*86c0*/  BSSY B1, `(.L_x_264) ;  /* 0x0000006000017945 */ /* 0x000fe80003800000 */
[----:B------:R0:W-:Y:S01]  /*86d0*/  @!P3 STG.E.U8 desc[UR54][R6.64+0xc9], R127 ;  /* 0x0000c97f0600b986 */ /* 0x0001e2000c101136 */
[----:B------:R-:W-:Y:S05]  /*86e0*/  @P5 BRA `(.L_x_265) ;  /* 0x00000000000c5947 */ /* 0x000fea0003800000 */
[----:B------:R-:W5:Y:S02]  /*86f0*/  LDG.E.U8 R170, desc[UR54][R8.64+0xd0] ;  /* 0x0000d03608aa7981 */ /* 0x000f64000c1e1100 */
[----:B-----5:R-:W-:-:S05]  /*8700*/  PRMT R12, R170, 0x8880, RZ ;  /* 0x00008880aa0c7816 */ /* 0x020fca00000000ff */
[----:B------:R-:W-:-:S07]  /*8710*/  IMAD R3, R12, R153, RZ ;  /* 0x000000990c037224 */ /* 0x000fce00078e02ff */
.L_x_265:
[----:B------:R-:W-:Y:S05]  /*8720*/  BSYNC B1 ;  /* 0x0000000000017941 */ /* 0x000fea0003800000 */
.L_x_264:
[----:B---3--:R-:W-:Y:S01]  /*8730*/  @!P5 IMAD R13, R128, R152, R3 ;  /* 0x00000098800dd224 */ /* 0x008fe200078e0203 */
[----:B------:R-:W-:Y:S04]  /*8740*/  BSSY B1, `(.L_x_266) ;  /* 0x0000006000017945 */ /* 0x000fe80003800000 */
[----:B------:R3:W-:Y:S01]  /*8750*/  @!P5 STG.E.U8 desc[UR54][R4.64+0xd0], R13 ;  /* 0x0000d00d0400d986 */ /* 0x0007e2000c101136 */
[----:B------:R-:W-:Y:S05]  /*8760*/  @P2 BRA `(.L_x_267) ;  /* 0x00000000000c2947 */ /* 0x000fea0003800000 */
[----:B------:R-:W5:Y:S02]  /*8770*/  LDG.E.U8 R170, desc[UR54][R8.64+0xd1] ;  /* 0x0000d13608aa7981 */ /* 0x000f64000c1e1100 */
[----:B-----5:R-:W-:-:S05]  /*8780*/  PRMT R12, R170, 0x8880, RZ ;  /* 0x00008880aa0c7816 */ /* 0x020fca00000000ff */
[----:B------:R-:W-:-:S07]  /*8790*/  IMAD R3, R12, R153, RZ ;  /* 0x000000990c037224 */ /* 0x000fce00078e02ff */
.L_x_267:
[----:B------:R-:W-:Y:S05]  /*87a0*/  BSYNC B1 ;  /* 0x0000000000017941 */ /* 0x000fea0003800000 */
.L_x_266:
        /* <DEDUP_REMOVED lines=11> */
.L_x_269:
[----:B------:R-:W-:Y:S05]  /*8860*/  BSYNC B1 ;  /* 0x0000000000017941 */ /* 0x000fea0003800000 */
.L_x_268:
[----:B---3--:R-:W-:Y:S01]  /*8870*/  @!P4 IMAD R13, R130, R152, R3 ;  /* 0x00000098820dc224 */ /* 0x008fe200078e0203 */
[----:B------:R-:W-:Y:S04]  /*8880*/  BSSY B1, `(.L_x_270) ;  /* 0x0000006000017945 */ /* 0x000fe80003800000 */
[----:B------:R3:W-:Y:S01]  /*8890*/  @!P4 STG.E.U8 desc[UR54][R6.64+0xd0], R13 ;  /* 0x0000d00d0600c986 */ /* 0x0007e2000c101136 */
[----:B------:R-:W-:Y:S05]  /*88a0*/  @P3 BRA `(.L_x_271) ;  /* 0x00000000000c3947 */ /* 0x000fea0003800000 */
[----:B------:R-:W5:Y:S02]  /*88b0*/  LDG.E.U8 R170, desc[UR54][R10.64+0xd1] ;  /* 0x0000d1360aaa7981 */ /* 0x000f64000c1e1100 */
[----:B-----5:R-:W-:-:S05]  /*88c0*/  PRMT R12, R170, 0x8880, RZ ;  /* 0x00008880aa0c7816 */ /* 0x020fca00000000ff */
[----:B------:R-:W-:-:S07]  /*88d0*/  IMAD R3, R12, R153, RZ ;  /* 0x000000990c037224 */ /* 0x000fce00078e02ff */
.L_x_271:
[----:B------:R-:W-:Y:S05]  /*88e0*/  BSYNC B1 ;  /* 0x0000000000017941 */ /* 0x000fea0003800000 */
.L_x_270:
[----:B------:R-:W-:Y:S01]  /*88f0*/  @!P3 IMAD R131, R131, R152, R3 ;  /* 0x000000988383b224 */ /* 0x000fe200078e0203 */
[----:B------:R-:W-:Y:S04]  /*8900*/  BSSY B1, `(.L_x_272) ;  /* 0x0000006000017945 */ /* 0x000fe80003800000 */
[----:B------:R0:W-:Y:S01]  /*8910*/  @!P3 STG.E.U8 desc[UR54][R6.64+0xd1], R131 ;  /* 0x0000d1830600b986 */ /* 0x0001e2000c101136 */
[----:B------:R-:W-:Y:S05]  /*8920*/  @P5 BRA `(.L_x_273) ;  /* 0x00000000000c5947 */ /* 0x000fea0003800000 */
[----:B------:R-:W5:Y:S02]  /*8930*/  LDG.E.U8 R170, desc[UR54][R8.64+0xd8] ;  /* 0x0000d83608aa7981 */ /* 0x000f64000c1e1100 */
[----:B-----5:R-:W-:-:S05]  /*8940*/  PRMT R12, R170, 0x8880, RZ ;  /* 0x00008880aa0c7816 */ /* 0x020fca00000000ff */
[----:B------:R-:W-:-:S07]  /*8950*/  IMAD R3, R12, R153, RZ ;  /* 0x000000990c037224 */ /* 0x000fce00078e02ff */
.L_x_273:
[----:B------:R-:W-:Y:S05]  /*8960*/  BSYNC B1 ;  /* 0x0000000000017941 */ /* 0x000fea0003800000 */
.L_x_272:
[----:B---3--:R-:W-:Y:S01]  /*8970*/  @!P5 IMAD R13, R132, R152, R3 ;  /* 0x00000098840dd224 */ /* 0x008fe200078e0203 */
[----:B------:R-:W-:Y:S04]  /*8980*/  BSSY B1, `(.L_x_274) ;  /* 0x0000006000017945 */ /* 0x000fe80003800000 */
[----:B------:R3:W-:Y:S01]  /*8990*/  @!P5 STG.E.U8 desc[UR54][R4.64+0xd8], R13 ;  /* 0x0000d80d0400d986 */ /* 0x0007e2000c101136 */
[----:B------:R-:W-:Y:S05]  /*89a0*/  @P2 BRA `(.L_x_275) ;  /* 0x00000000000c2947 */ /* 0x000fea0003800000 */
[----:B------:R-:W5:Y:S02]  /*89b0*/  LDG.E.U8 R170, desc[UR54][R8.64+0xd9] ;  /* 0x0000d93608aa7981 */ /* 0x000f64000c1e1100 */
[----:B-----5:R-:W-:-:S05]  /*89c0*/  PRMT R12, R170, 0x8880, RZ ;  /* 0x00008880aa0c7816 */ /* 0x020fca00000000ff */
[----:B------:R-:W-:-:S07]  /*89d0*/  IMAD R3, R12, R153, RZ ;  /* 0x000000990c037224 */ /* 0x000fce00078e02ff */
.L_x_275:
[----:B------:R-:W-:Y:S05]  /*89e0*/  BSYNC B1 ;  /* 0x0000000000017941 */ /* 0x000fea0003800000 */
.L_x_274:
        /* <DEDUP_REMOVED lines=11> */
.L_x_277:
[----:B------:R-:W-:Y:S05]  /*8aa0*/  BSYNC B1 ;  /* 0x0000000000017941 */ /* 0x000fea0003800000 */
.L_x_276:
[----:B---3--:R-:W-:Y:S01]  /*8ab0*/  @!P4 IMAD R13, R134, R152, R3 ;  /* 0x00000098860dc224 */ /* 0x008fe200078e0203 */
[----:B------:R-:W-:Y:S04]  /*8ac0*/  BSSY B1, `(.L_x_278) ;  /* 0x0000006000017945 */ /* 0x000fe80003800000 */
[----:B------:R3:W-:Y:S01]  /*8ad0*/  @!P4 STG.E.U8 desc[UR54][R6.64+0xd8], R13 ;  /* 0x0000d80d0600c986 */ /* 0x0007e2000c101136 */
[----:B------:R-:W-:Y:S05]  /*8ae0*/  @P3 BRA `(.L_x_279) ;  /* 0x00000000000c3947 */ /* 0x000fea0003800000 */
[----:B------:R-:W5:Y:S02]  /*8af0*/  LDG.E.U8 R170, desc[UR54][R10.64+0xd9] ;  /* 0x0000d9360aaa7981 */ /* 0x000f64000c1e1100 */
[----:B-----5:R-:W-:-:S05]  /*8b00*/  PRMT R12, R170, 0x8880, RZ ;  /* 0x00008880aa0c7816 */ /* 0x020fca00000000ff */
[----:B------:R-:W-:-:S07]  /*8b10*/  IMAD R3, R12, R153, RZ ;  /* 0x000000990c037224 */ /* 0x000fce00078e02ff */
.L_x_279:
[----:B------:R-:W-:Y:S05]  /*8b20*/  BSYNC B1 ;  /* 0x0000000000017941 */ /* 0x000fea0003800000 */
.L_x_278:
[----:B------:R-:W-:Y:S01]  /*8b30*/  @!P3 IMAD R135, R135, R152, R3 ;  /* 0x000000988787b224 */ /* 0x000fe200078e0203 */
[----:B------:R-:W-:Y:S04]  /*8b40*/  BSSY B1, `(.L_x_280) ;  /* 0x0000006000017945 */ /* 0x000fe80003800000 */
[----:B------:R0:W-:Y:S01]  /*8b50*/  @!P3 STG.E.U8 desc[UR54][R6.64+0xd9], R135 ;  /* 0x0000d9870600b986 */ /* 0x0001e2000c101136 */
[----:B------:R-:W-:Y:S05]  /*8b60*/  @P5 BRA `(.L_x_281) ;  /* 0x00000000000c5947 */ /* 0x000fea0003800000 */
[----:B------:R-:W5:Y:S02]  /*8b70*/  LDG.E.U8 R170, desc[UR54][R8.64+0xe0] ;  /* 0x0000e03608aa7981 */ /* 0x000f64000c1e1100 */
[----:B-----5:R-:W-:-:S05]  /*8b80*/  PRMT R12, R170, 0x8880, RZ ;  /* 0x00008880aa0c7816 */ /* 0x020fca00000000ff */
[----:B------:R-:W-:-:S07]  /*8b90*/  IMAD R3, R12, R153, RZ ;  /* 0x000000990c037224 */ /* 0x000fce00078e02ff */
.L_x_281:
[----:B------:R-:W-:Y:S05]  /*8ba0*/  BSYNC B1 ;  /* 0x0000000000017941 */ /* 0x000fea0003800000 */
.L_x_280:
[----:B---3--:R-:W-:Y:S01]  /*8bb0*/  @!P5 IMAD R13, R136, R152, R3 ;  /* 0x00000098880dd224 */ /* 0x008fe200078e0203 */
[----:B------:R-:W-:Y:S04]  /*8bc0*/  BSSY B1, `(.L_x_282) ;  /* 0x0000006000017945 */ /* 0x000fe80003800000 */
[----:B------:R3:W-:Y:S01]  /*8bd0*/  @!P5 STG.E.U8 desc[UR54][R4.64+0xe0], R13 ;  /* 0x0000e00d0400d986 */ /* 0x0007e2000c101136 */
[----:B------:R-:W-:Y:S05]  /*8be0*/  @P2 BRA `(.L_x_283) ;  /* 0x00000000000c2947 */ /* 0x000fea0003800000 */
[----:B------:R-:W5:Y:S02]  /*8bf0*/  LDG.E.U8 R170, desc[UR54][R8.64+0xe1] ;  /* 0x0000e13608aa7981 */ /* 0x000f64000c1e1100 */
[----:B-----5:R-:W-:-:S05]  /*8c00*/  PRMT R12, R170, 0x8880, RZ ;  /* 0x00008880aa0c7816 */ /* 0x020fca00000000ff */
[----:B------:R-:W-:-:S07]  /*8c10*/  IMAD R3, R12, R153, RZ ;  /* 0x000000990c037224 */ /* 0x000fce00078e02ff */
.L_x_283:
[----:B------:R-:W-:Y:S05]  /*8c20*/  BSYNC B1 ;  /* 0x0000000000017941 */ /* 0x000fea0003800000 */
.L_x_282:
        /* <DEDUP_REMOVED lines=11> */
.L_x_285:
[----:B------:R-:W-:Y:S05]  /*8ce0*/  BSYNC B1 ;  /* 0x0000000000017941 */ /* 0x000fea0003800000 */
.L_x_284:
[----:B---3--:R-:W-:Y:S01]  /*8cf0*/  @!P4 IMAD R13, R138, R152, R3 ;  /* 0x000000988a0dc224 */ /* 0x008fe200078e0203 */
[----:B------:R-:W-:Y:S04]  /*8d00*/  BSSY B1, `(.L_x_286) ;  /* 0x0000006000017945 */ /* 0x000fe80003800000 */
[----:B------:R3:W-:Y:S01]  /*8d10*/  @!P4 STG.E.U8 desc[UR54][R6.64+0xe0], R13 ;  /* 0x0000e00d0600c986 */ /* 0x0007e2000c101136 */
[----:B------:R-:W-:Y:S05]  /*8d20*/  @P3 BRA `(.L_x_287) ;  /* 0x00000000000c3947 */ /* 0x000fea0003800000 */
[----:B------:R-:W5:Y:S02]  /*8d30*/  LDG.E.U8 R170, desc[UR54][R10.64+0xe1] ;  /* 0x0000e1360aaa7981 */ /* 0x000f64000c1e1100 */
[----:B-----5:R-:W-:-:S05]  /*8d40*/  PRMT R12, R170, 0x8880, RZ ;  /* 0x00008880aa0c7816 */ /* 0x020fca00000000ff */
[----:B------:R-:W-:-:S07]  /*8d50*/  IMAD R3, R12, R153, RZ ;  /* 0x000000990c037224 */ /* 0x000fce00078e02ff */
.L_x_287:
[----:B------:R-:W-:Y:S05]  /*8d60*/  BSYNC B1 ;  /* 0x0000000000017941 */ /* 0x000fea0003800000 */
.L_x_286:
[----:B------:R-:W-:Y:S01]  /*8d70*/  @!P3 IMAD R139, R139, R152, R3 ;  /* 0x000000988b8bb224 */ /* 0x000fe200078e0203 */
[----:B------:R-:W-:Y:S04]  /*8d80*/  BSSY B1, `(.L_x_288) ;  /* 0x0000006000017945 */ /* 0x000fe80003800000 */
[----:B------:R0:W-:Y:S01]  /*8d90*/  @!P3 STG.E.U8 desc[UR54][R6.64+0xe1], R139 ;  /* 0x0000e18b0600b986 */ /* 0x0001e2000c101136 */
[----:B------:R-:W-:Y:S05]  /*8da0*/  @P5 BRA `(.L_x_289) ;  /* 0x00000000000c5947 */ /* 0x000fea0003800000 */
[----:B------:R-:W5:Y:S02]  /*8db0*/  LDG.E.U8 R170, desc[UR54][R8.64+0xe8] ;  /* 0x0000e83608aa7981 */ /* 0x000f64000c1e1100 */
[----:B-----5:R-:W-:-:S05]  /*8dc0*/  PRMT R12, R170, 0x8880, RZ ;  /* 0x00008880aa0c7816 */ /* 0x020fca00000000ff */
[----:B------:R-:W-:-:S07]  /*8dd0*/  IMAD R3, R12, R153, RZ ;  /* 0x000000990c037224 */ /* 0x000fce00078e02ff */
.L_x_289:
[----:B------:R-:W-:Y:S05]  /*8de0*/  BSYNC B1 ;  /* 0x0000000000017941 */ /* 0x000fea0003800000 */
.L_x_288:
[----:B---3--:R-:W-:Y:S01]  /*8df0*/  @!P5 IMAD R13, R140, R152, R3 ;  /* 0x000000988c0dd224 */ /* 0x008fe200078e0203 */
[----:B------:R-:W-:Y:S04]  /*8e00*/  BSSY B1, `(.L_x_290) ;  /* 0x0000006000017945 */ /* 0x000fe80003800000 */
[----:B------:R3:W-:Y:S01]  /*8e10*/  @!P5 STG.E.U8 desc[UR54][R4.64+0xe8], R13 ;  /* 0x0000e80d0400d986 */ /* 0x0007e2000c101136 */
[----:B------:R-:W-:Y:S05]  /*8e20*/  @P2 BRA `(.L_x_291) ;  /* 0x00000000000c2947 */ /* 0x000fea0003800000 */
[----:B------:R-:W5:Y:S02]  /*8e30*/  LDG.E.U8 R170, desc[UR54][R8.64+0xe9] ;  /* 0x0000e93608aa7981 */ /* 0x000f64000c1e1100 */
[----:B-----5:R-:W-:-:S05]  /*8e40*/  PRMT R12, R170, 0x8880, RZ ;  /* 0x00008880aa0c7816 */ /* 0x020fca00000000ff */
[----:B------:R-:W-:-:S07]  /*8e50*/  IMAD R3, R12, R153, RZ ;  /* 0x000000990c037224 */ /* 0x000fce00078e02ff */
.L_x_291:
[----:B------:R-:W-:Y:S05]  /*8e60*/  BSYNC B1 ;  /* 0x0000000000017941 */ /* 0x000fea0003800000 */
.L_x_290:
        /* <DEDUP_REMOVED lines=11> */
.L_x_293:
[----:B------:R-:W-:Y:S05]  /*8f20*/  BSYNC B1 ;  /* 0x0000000000017941 */ /* 0x000fea0003800000 */
.L_x_292:
[----:B---3--:R-:W-:Y:S01]  /*8f30*/  @!P4 IMAD R13, R142, R152, R3 ;  /* 0x000000988e0dc224 */ /* 0x008fe200078e0203 */
[----:B------:R-:W-:Y:S04]  /*8f40*/  BSSY B1, `(.L_x_294) ;  /* 0x0000006000017945 */ /* 0x000fe80003800000 */
[----:B------:R3:W-:Y:S01]  /*8f50*/  @!P4 STG.E.U8 desc[UR54][R6.64+0xe8], R13 ;  /* 0x0000e80d0600c986 */ /* 0x0007e2000c101136 */
[----:B------:R-:W-:Y:S05]  /*8f60*/  @P3 BRA `(.L_x_295) ;  /* 0x00000000000c3947 */ /* 0x000fea0003800000 */
[----:B------:R-:W5:Y:S02]  /*8f70*/  LDG.E.U8 R170, desc[UR54][R10.64+0xe9] ;  /* 0x0000e9360aaa7981 */ /* 0x000f64000c1e1100 */
[----:B-----5:R-:W-:-:S05]  /*8f80*/  PRMT R12, R170, 0x8880, RZ ;  /* 0x00008880aa0c7816 */ /* 0x020fca00000000ff */
[----:B------:R-:W-:-:S07]  /*8f90*/  IMAD R3, R12, R153, RZ ;  /* 0x000000990c037224 */ /* 0x000fce00078e02ff */
.L_x_295:
[----:B------:R-:W-:Y:S05]  /*8fa0*/  BSYNC B1 ;  /* 0x0000000000017941 */ /* 0x000fea0003800000 */
.L_x_294:
[----:B------:R-:W-:Y:S01]  /*8fb0*/  @!P3 IMAD R143, R143, R152, R3 ;  /* 0x000000988f8fb224 */ /* 0x000fe200078e0203 */
[----:B------:R-:W-:Y:S04]  /*8fc0*/  BSSY B1, `(.L_x_296) ;  /* 0x0000006000017945 */ /* 0x000fe80003800000 */
[----:B------:R0:W-:Y:S01]  /*8fd0*/  @!P3 STG.E.U8 desc[UR54][R6.64+0xe9], R143 ;  /* 0x0000e98f0600b986 */ /* 0x0001e2000c101136 */
[----:B------:R-:W-:Y:S05]  /*8fe0*/  @P5 BRA `(.L_x_297) ;  /* 0x00000000000c5947 */ /* 0x000fea0003800000 */
[----:B------:R-:W5:Y:S02]  /*8ff0*/  LDG.E.U8 R170, desc[UR54][R8.64+0xf0] ;  /* 0x0000f03608aa7981 */ /* 0x000f64000c1e1100 */
[----:B-----5:R-:W-:-:S05]  /*9000*/  PRMT R12, R170, 0x8880, RZ ;  /* 0x00008880aa0c7816 */ /* 0x020fca00000000ff */
[----:B------:R-:W-:-:S07]  /*9010*/  IMAD R3, R12, R153, RZ ;  /* 0x000000990c037224 */ /* 0x000fce00078e02ff */
.L_x_297:
[----:B------:R-:W-:Y:S05]  /*9020*/  BSYNC B1 ;  /* 0x0000000000017941 */ /* 0x000fea0003800000 */
.L_x_296:
[----:B---3--:R-:W-:Y:S01]  /*9030*/  @!P5 IMAD R13, R144, R152, R3 ;  /* 0x00000098900dd224 */ /* 0x008fe200078e0203 */
[----:B------:R-:W-:Y:S04]  /*9040*/  BSSY B1, `(.L_x_298) ;  /* 0x0000006000017945 */ /* 0x000fe80003800000 */
[----:B------:R3:W-:Y:S01]  /*9050*/  @!P5 STG.E.U8 desc[UR54][R4.64+0xf0], R13 ;  /* 0x0000f00d0400d986 */ /* 0x0007e2000c101136 */
[----:B------:R-:W-:Y:S05]  /*9060*/  @P2 BRA `(.L_x_299) ;  /* 0x00000000000c2947 */ /* 0x000fea0003800000 */
[----:B------:R-:W5:Y:S02]  /*9070*/  LDG.E.U8 R170, desc[UR54][R8.64+0xf1] ;  /* 0x0000f13608aa7981 */ /* 0x000f64000c1e1100 */
[----:B-----5:R-:W-:-:S05]  /*9080*/  PRMT R12, R170, 0x8880, RZ ;  /* 0x00008880aa0c7816 */ /* 0x020fca00000000ff */
[----:B------:R-:W-:-:S07]  /*9090*/  IMAD R3, R12, R153, RZ ;  /* 0x000000990c037224 */ /* 0x000fce00078e02ff */
.L_x_299:
[----:B------:R-:W-:Y:S05]  /*90a0*/  BSYNC B1 ;  /* 0x0000000000017941 */ /* 0x000fea0003800000 */
.L_x_298:
[C---:B------:R-:W-:Y:S01]  /*90b0*/  ISETP.LT.OR P4, PT, R0.reuse, 0xf1, !P0 ;  /* 0x000000f10000780c */ /* 0x040fe20004781670 */
[----:B------:R-:W-:Y:S01]  /*90c0*/  @!P2 IMAD R145, R145, R152, R3 ;  /* 0x000000989191a224 */ /* 0x000fe200078e0203 */
[----:B------:R-:W-:Y:S01]  /*90d0*/  BSSY B1, `(.L_x_300) ;  /* 0x000000a000017945 */ /* 0x000fe20003800000 */
[C---:B------:R-:W-:Y:S02]  /*90e0*/  ISETP.LT.OR P3, PT, R0.reuse, 0xf2, !P0 ;  /* 0x000000f20000780c */ /* 0x040fe40004761670 */
[C---:B------:R-:W-:Y:S01]  /*90f0*/  ISETP.LT.OR P5, PT, R0.reuse, 0xf9, !P0 ;  /* 0x000000f90000780c */ /* 0x040fe200047a1670 */
[----:B------:R0:W-:Y:S01]  /*9100*/  @!P2 STG.E.U8 desc[UR54][R4.64+0xf1], R145 ;  /* 0x0000f1910400a986 */ /* 0x0001e2000c101136 */
[C---:B------:R-:W-:Y:S02]  /*9110*/  ISETP.LT.OR P2, PT, R0.reuse, 0xf9, !P1 ;  /* 0x000000f90000780c */ /* 0x040fe40004f41670 */
[----:B------:R-:W-:-:S04]  /*9120*/  ISETP.LT.OR P1, PT, R0, 0xfa, !P1 ;  /* 0x000000fa0000780c */ /* 0x000fc80004f21670 */
[----:B------:R-:W-:Y:S09]  /*9130*/  @P4 BRA `(.L_x_301) ;  /* 0x00000000000c4947 */ /* 0x000ff20003800000 */
[----:B------:R-:W5:Y:S02]  /*9140*/  LDG.E.U8 R170, desc[UR54][R10.64+0xf0] ;  /* 0x0000f0360aaa7981 */ /* 0x000f64000c1e1100 */
[----:B-----5:R-:W-:-:S05]  /*9150*/  PRMT R12, R170, 0x8880, RZ ;  /* 0x00008880aa0c7816 */ /* 0x020fca00000000ff */
[----:B------:R-:W-:-:S07]  /*9160*/  IMAD R3, R12, R153, RZ ;  /* 0x000000990c037224 */ /* 0x000fce00078e02ff */
.L_x_301:
[----:B------:R-:W-:Y:S05]  /*9170*/  BSYNC B1 ;  /* 0x0000000000017941 */ /* 0x000fea0003800000 */
.L_x_300:
[----:B---3--:R-:W-:Y:S01]  /*9180*/  @!P4 IMAD R13, R146, R152, R3 ;  /* 0x00000098920dc224 */ /* 0x008fe200078e0203 */
[----:B------:R-:W-:Y:S04]  /*9190*/  BSSY B1, `(.L_x_302) ;  /* 0x0000006000017945 */ /* 0x000fe80003800000 */
[----:B------:R3:W-:Y:S01]  /*91a0*/  @!P4 STG.E.U8 desc[UR54][R6.64+0xf0], R13 ;  /* 0x0000f00d0600c986 */ /* 0x0007e2000c101136 */
[----:B------:R-:W-:Y:S05]  /*91b0*/  @P3 BRA `(.L_x_303) ;  /* 0x00000000000c3947 */ /* 0x000fea0003800000 */
[----:B------:R-:W5:Y:S02]  /*91c0*/  LDG.E.U8 R170, desc[UR54][R10.64+0xf1] ;  /* 0x0000f1360aaa7981 */ /* 0x000f64000c1e1100 */
[----:B-----5:R-:W-:-:S05]  /*91d0*/  PRMT R12, R170, 0x8880, RZ ;  /* 0x00008880aa0c7816 */ /* 0x020fca00000000ff */
[----:B------:R-:W-:-:S07]  /*91e0*/  IMAD R3, R12, R153, RZ ;  /* 0x000000990c037224 */ /* 0x000fce00078e02ff */
.L_x_303:
[----:B------:R-:W-:Y:S05]  /*91f0*/  BSYNC B1 ;  /* 0x0000000000017941 */ /* 0x000fea0003800000 */
.L_x_302:
[----:B------:R-:W-:Y:S01]  /*9200*/  @!P3 IMAD R147, R147, R152, R3 ;  /* 0x000000989393b224 */ /* 0x000fe200078e0203 */
[----:B------:R-:W-:Y:S04]  /*9210*/  BSSY B1, `(.L_x_304) ;  /* 0x0000006000017945 */ /* 0x000fe80003800000 */
[----:B------:R0:W-:Y:S01]  /*9220*/  @!P3 STG.E.U8 desc[UR54][R6.64+0xf1], R147 ;  /* 0x0000f1930600b986 */ /* 0x0001e2000c101136 */
[----:B------:R-:W-:Y:S05]  /*9230*/  @P2 BRA `(.L_x_305) ;  /* 0x00000000000c2947 */ /* 0x000fea0003800000 */
[----:B------:R-:W5:Y:S02]  /*9240*/  LDG.E.U8 R170, desc[UR54][R8.64+0xf8] ;  /* 0x0000f83608aa7981 */ /* 0x000f64000c1e1100 */
[----:B-----5:R-:W-:-:S05]  /*9250*/  PRMT R12, R170, 0x8880, RZ ;  /* 0x00008880aa0c7816 */ /* 0x020fca00000000ff */
[----:B------:R-:W-:-:S07]  /*9260*/  IMAD R3, R12, R153, RZ ;  /* 0x000000990c037224 */ /* 0x000fce00078e02ff */
.L_x_305:
[----:B------:R-:W-:Y:S05]  /*9270*/  BSYNC B1 ;  /* 0x0000000000017941 */ /* 0x000fea0003800000 */
.L_x_304:
[----:B---3--:R-:W-:Y:S01]  /*9280*/  @!P2 IMAD R13, R148, R152, R3 ;  /* 0x00000098940da224 */ /* 0x008fe200078e0203 */
[----:B------:R-:W-:Y:S04]  /*9290*/  BSSY B1, `(.L_x_306) ;  /* 0x0000006000017945 */ /* 0x000fe80003800000 */
[----:B------:R3:W-:Y:S01]  /*92a0*/  @!P2 STG.E.U8 desc[UR54][R4.64+0xf8], R13 ;  /* 0x0000f80d0400a986 */ /* 0x0007e2000c101136 */
[----:B------:R-:W-:Y:S05]  /*92b0*/  @P1 BRA `(.L_x_307) ;  /* 0x00000000000c1947 */ /* 0x000fea0003800000 */
[----:B------:R-:W5:Y:S02]  /*92c0*/  LDG.E.U8 R170, desc[UR54][R8.64+0xf9] ;  /* 0x0000f93608aa7981 */ /* 0x000f64000c1e1100 */
[----:B-----5:R-:W-:-:S05]  /*92d0*/  PRMT R12, R170, 0x8880, RZ ;  /* 0x00008880aa0c7816 */ /* 0x020fca00000000ff */
[----:B------:R-:W-:-:S07]  /*92e0*/  IMAD R3, R12, R153, RZ ;  /* 0x000000990c037224 */ /* 0x000fce00078e02ff */
.L_x_307:
[----:B------:R-:W-:Y:S05]  /*92f0*/  BSYNC B1 ;  /* 0x0000000000017941 */ /* 0x000fea0003800000 */
.L_x_306:
[----:B------:R-:W-:Y:S01]  /*9300*/  @!P1 IMAD R149, R149, R152, R3 ;  /* 0x0000009895959224 */ /* 0x000fe200078e0203 */
[----:B------:R-:W-:Y:S04]  /*9310*/  BSSY B1, `(.L_x_308) ;  /* 0x0000006000017945 */ /* 0x000fe80003800000 */
[----:B------:R0:W-:Y:S01]  /*9320*/  @!P1 STG.E.U8 desc[UR54][R4.64+0xf9], R149 ;  /* 0x0000f99504009986 */ /* 0x0001e2000c101136 */
[----:B------:R-:W-:Y:S05]  /*9330*/  @P5 BRA `(.L_x_309) ;  /* 0x00000000000c5947 */ /* 0x000fea0003800000 */
[----:B------:R-:W0:Y:S02]  /*9340*/  LDG.E.U8 R170, desc[UR54][R10.64+0xf8] ;  /* 0x0000f8360aaa7981 */ /* 0x000e24000c1e1100 */
[----:B0123--:R-:W-:-:S05]  /*9350*/  PRMT R4, R170, 0x8880, RZ ;  /* 0x00008880aa047816 */ /* 0x00ffca00000000ff */
[----:B------:R-:W-:-:S07]  /*9360*/  IMAD R3, R4, R153, RZ ;  /* 0x0000009904037224 */ /* 0x000fce00078e02ff */
.L_x_309:
[----:B------:R-:W-:Y:S05]  /*9370*/  BSYNC B1 ;  /* 0x0000000000017941 */ /* 0x000fea0003800000 */
.L_x_308:
[----:B0123--:R-:W-:Y:S01]  /*9380*/  @!P5 IMAD R5, R150, R152, R3 ;  /* 0x000000989605d224 */ /* 0x00ffe200078e0203 */
[----:B------:R-:W-:Y:S01]  /*9390*/  ISETP.LT.OR P0, PT, R0, 0xfa, !P0 ;  /* 0x000000fa0000780c */ /* 0x000fe20004701670 */
[----:B------:R-:W-:Y:S03]  /*93a0*/  BSSY B1, `(.L_x_310) ;  /* 0x0000006000017945 */ /* 0x000fe60003800000 */
[----:B------:R0:W-:Y:S09]  /*93b0*/  @!P5 STG.E.U8 desc[UR54][R6.64+0xf8], R5 ;  /* 0x0000f8050600d986 */ /* 0x0001f2000c101136 */
[----:B------:R-:W-:Y:S05]  /*93c0*/  @P0 BRA `(.L_x_311) ;  /* 0x00000000000c0947 */ /* 0x000fea0003800000 */
[----:B------:R-:W2:Y:S02]  /*93d0*/  LDG.E.U8 R170, desc[UR54][R10.64+0xf9] ;  /* 0x0000f9360aaa7981 */ /* 0x000ea4000c1e1100 */
[----:B--2---:R-:W-:-:S05]  /*93e0*/  PRMT R0, R170, 0x8880, RZ ;  /* 0x00008880aa007816 */ /* 0x004fca00000000ff */
[----:B------:R-:W-:-:S07]  /*93f0*/  IMAD R3, R0, R153, RZ ;  /* 0x0000009900037224 */ /* 0x000fce00078e02ff */
.L_x_311:
[----:B------:R-:W-:Y:S05]  /*9400*/  BSYNC B1 ;  /* 0x0000000000017941 */ /* 0x000fea0003800000 */
.L_x_310:
[----:B------:R-:W-:Y:S01]  /*9410*/  IMAD R3, R151, R152, R3 ;  /* 0x0000009897037224 */ /* 0x000fe200078e0203 */
[----:B------:R-:W-:Y:S06]  /*9420*/  @P0 BRA `(.L_x_312) ;  /* 0x0000001800100947 */ /* 0x000fec0003800000 */
[----:B------:R1:W-:Y:S01]  /*9430*/  STG.E.U8 desc[UR54][R6.64+0xf9], R3 ;  /* 0x0000f90306007986 */ /* 0x0003e2000c101136 */
[----:B------:R-:W-:Y:S05]  /*9440*/  BRA `(.L_x_312) ;  /* 0x0000001800087947 */ /* 0x000fea0003800000 */
.L_x_55:
[C---:B------:R-:W-:Y:S02]  /*9450*/  ISETP.GE.AND P1, PT, R22.reuse, 0x1, PT ;  /* 0x000000011600780c */ /* 0x040fe40003f26270 */
[----:B------:R-:W-:Y:S02]  /*9460*/  ISETP.GE.AND P0, PT, R22, 0x9, PT ;  /* 0x000000091600780c */ /* 0x000fe40003f06270 */
[C---:B------:R-:W-:Y:S02]  /*9470*/  ISETP.LT.OR P4, PT, R0.reuse, 0x1, !P1 ;  /* 0x000000010000780c */ /* 0x040fe40004f81670 */
[C---:B------:R-:W-:Y:S02]  /*9480*/  ISETP.LT.OR P3, PT, R0.reuse, 0x2, !P1 ;  /* 0x000000020000780c */ /* 0x040fe40004f61670 */
[C---:B------:R-:W-:Y:S02]  /*9490*/  ISETP.LT.OR P2, PT, R0.reuse, 0x1, !P0 ;  /* 0x000000010000780c */ /* 0x040fe40004741670 */
[----:B------:R-:W-:-:S07]  /*94a0*/  ISETP.LT.OR P5, PT, R0, 0x2, !P0 ;  /* 0x000000020000780c */ /* 0x000fce00047a1670 */
[-C--:B------:R-:W-:Y:S02]  /*94b0*/  @!P4 IMAD R3, R24, R152.reuse, RZ ;  /* 0x000000981803c224 */ /* 0x080fe400078e02ff */
[-C--:B------:R-:W-:Y:S02]  /*94c0*/  @!P3 IMAD R25, R25, R152.reuse, RZ ;  /* 0x000000981919b224 */ /* 0x080fe400078e02ff */
[-C--:B------:R-:W-:Y:S01]  /*94d0*/  @!P2 IMAD R9, R26, R152.reuse, RZ ;  /* 0x000000981a09a224 */ /* 0x080fe200078e02ff */
[----:B------:R0:W-:Y:S01]  /*94e0*/  @!P4 STG.E.U8 desc[UR54][R4.64], R3 ;  /* 0x000000030400c986 */ /* 0x0001e2000c101136 */
[C---:B------:R-:W-:Y:S01]  /*94f0*/  ISETP.LT.OR P4, PT, R0.reuse, 0x9, !P1 ;  /* 0x000000090000780c */ /* 0x040fe20004f81670 */
[----:B------:R-:W-:Y:S02]  /*9500*/  @!P5 IMAD R27, R27, R152, RZ ;  /* 0x000000981b1bd224 */ /* 0x000fe400078e02ff */
[----:B------:R-:W-:Y:S01]  /*9510*/  @!P3 STG.E.U8 desc[UR54][R4.64+0x1], R25 ;  /* 0x000001190400b986 */ /* 0x000fe2000c101136 */
[----:B------:R-:W-:-:S03]  /*9520*/  ISETP.LT.OR P3, PT, R0, 0xa, !P1 ;  /* 0x0000000a0000780c */ /* 0x000fc60004f61670 */
[----:B------:R1:W-:Y:S01]  /*9530*/  @!P2 STG.E.U8 desc[UR54][R6.64], R9 ;  /* 0x000000090600a986 */ /* 0x0003e2000c101136 */
[----:B------:R-:W-:-:S03]  /*9540*/  ISETP.LT.OR P2, PT, R0, 0x9, !P0 ;  /* 0x000000090000780c */ /* 0x000fc60004741670 */
[----:B------:R-:W-:Y:S01]  /*9550*/  @!P5 STG.E.U8 desc[UR54][R6.64+0x1], R27 ;  /* 0x0000011b0600d986 */ /* 0x000fe2000c101136 */
[----:B------:R-:W-:Y:S01]  /*9560*/  ISETP.LT.OR P5, PT, R0, 0xa, !P0 ;  /* 0x0000000a0000780c */ /* 0x000fe200047a1670 */
[----:B------:R-:W-:-:S04]  /*9570*/  @!P4 IMAD R11, R28, R152, RZ ;  /* 0x000000981c0bc224 */ /* 0x000fc800078e02ff */
[-C--:B------:R-:W-:Y:S01]  /*9580*/  @!P3 IMAD R29, R29, R152.reuse, RZ ;  /* 0x000000981d1db224 */ /* 0x080fe200078e02ff */
[----:B------:R-:W-:Y:S01]  /*9590*/  @!P4 STG.E.U8 desc[UR54][R4.64+0x8], R11 ;  /* 0x0000080b0400c986 */ /* 0x000fe2000c101136 */
[----:B------:R-:W-:Y:S02]  /*95a0*/  ISETP.LT.OR P4, PT, R0, 0x11, !P1 ;  /* 0x000000110000780c */ /* 0x000fe40004f81670 */
[-C--:B0-----:R-:W-:Y:S01]  /*95b0*/  @!P2 IMAD R3, R30, R152.reuse, RZ ;  /* 0x000000981e03a224 */ /* 0x081fe200078e02ff */
[----:B------:R-:W-:Y:S01]  /*95c0*/  @!P3 STG.E.U8 desc[UR54][R4.64+0x9], R29 ;  /* 0x0000091d0400b986 */ /* 0x000fe2000c101136 */
[C---:B------:R-:W-:Y:S02]  /*95d0*/  ISETP.LT.OR P3, PT, R0.reuse, 0x12, !P1 ;  /* 0x000000120000780c */ /* 0x040fe40004f61670 */
[----:B------:R-:W-:Y:S01]  /*95e0*/  @!P5 IMAD R31, R31, R152, RZ ;  /* 0x000000981f1fd224 */ /* 0x000fe200078e02ff */
[----:B------:R0:W-:Y:S01]  /*95f0*/  @!P2 STG.E.U8 desc[UR54][R6.64+0x8], R3 ;  /* 0x000008030600a986 */ /* 0x0001e2000c101136 */
[----:B------:R-:W-:-:S03]  /*9600*/  ISETP.LT.OR P2, PT, R0, 0x11, !P0 ;  /* 0x000000110000780c */ /* 0x000fc60004741670 */
[----:B------:R-:W-:Y:S01]  /*9610*/  @!P5 STG.E.U8 desc[UR54][R6.64+0x9], R31 ;  /* 0x0000091f0600d986 */ /* 0x000fe2000c101136 */
[----:B------:R-:W-:Y:S01]  /*9620*/  ISETP.LT.OR P5, PT, R0, 0x12, !P0 ;  /* 0x000000120000780c */ /* 0x000fe200047a1670 */
[----:B-1----:R-:W-:-:S04]  /*9630*/  @!P4 IMAD R9, R32, R152, RZ ;  /* 0x000000982009c224 */ /* 0x002fc800078e02ff */
        /* <DEDUP_REMOVED lines=301> */
[----:B------:R1:W-:Y:S01]  /*a910*/  @!P4 STG.E.U8 desc[UR54][R4.64+0xd8], R11 ;  /* 0x0000d80b0400c986 */ /* 0x0003e2000c101136 */
        /* <DEDUP_REMOVED lines=13> */
[-C--:B-1----:R-:W-:Y:S01]  /*a9f0*/  @!P2 IMAD R11, R138, R152.reuse, RZ ;  /* 0x000000988a0ba224 */ /* 0x082fe200078e02ff */
[----:B------:R-:W-:Y:S01]  /*aa00*/  @!P3 STG.E.U8 desc[UR54][R4.64+0xe1], R137 ;  /* 0x0000e1890400b986 */ /* 0x000fe2000c101136 */
[C---:B------:R-:W-:Y:S02]  /*aa10*/  ISETP.LT.OR P3, PT, R0.reuse, 0xea, !P1 ;  /* 0x000000ea0000780c */ /* 0x040fe40004f61670 */
[----:B------:R-:W-:Y:S01]  /*aa20*/  @!P5 IMAD R139, R139, R152, RZ ;  /* 0x000000988b8bd224 */ /* 0x000fe200078e02ff */
[----:B------:R1:W-:Y:S01]  /*aa30*/  @!P2 STG.E.U8 desc[UR54][R6.64+0xe0], R11 ;  /* 0x0000e00b0600a986 */ /* 0x0003e2000c101136 */
[----:B------:R-:W-:-:S03]  /*aa40*/  ISETP.LT.OR P2, PT, R0, 0xe9, !P0 ;  /* 0x000000e90000780c */ /* 0x000fc60004741670 */
[----:B------:R-:W-:Y:S01]  /*aa50*/  @!P5 STG.E.U8 desc[UR54][R6.64+0xe1], R139 ;  /* 0x0000e18b0600d986 */ /* 0x000fe2000c101136 */
[----:B------:R-:W-:Y:S01]  /*aa60*/  ISETP.LT.OR P5, PT, R0, 0xea, !P0 ;  /* 0x000000ea0000780c */ /* 0x000fe200047a1670 */
[----:B0-----:R-:W-:-:S04]  /*aa70*/  @!P4 IMAD R3, R140, R152, RZ ;  /* 0x000000988c03c224 */ /* 0x001fc800078e02ff */
[-C--:B------:R-:W-:Y:S01]  /*aa80*/  @!P3 IMAD R141, R141, R152.reuse, RZ ;  /* 0x000000988d8db224 */ /* 0x080fe200078e02ff */
[----:B------:R0:W-:Y:S01]  /*aa90*/  @!P4 STG.E.U8 desc[UR54][R4.64+0xe8], R3 ;  /* 0x0000e8030400c986 */ /* 0x0001e2000c101136 */
[----:B------:R-:W-:Y:S02]  /*aaa0*/  ISETP.LT.OR P4, PT, R0, 0xf2, !P1 ;  /* 0x000000f20000780c */ /* 0x000fe40004f81670 */
[-C--:B--2---:R-:W-:Y:S01]  /*aab0*/  @!P2 IMAD R9, R142, R152.reuse, RZ ;  /* 0x000000988e09a224 */ /* 0x084fe200078e02ff */
[----:B------:R-:W-:Y:S01]  /*aac0*/  @!P3 STG.E.U8 desc[UR54][R4.64+0xe9], R141 ;  /* 0x0000e98d0400b986 */ /* 0x000fe2000c101136 */
[C---:B------:R-:W-:Y:S02]  /*aad0*/  ISETP.LT.OR P3, PT, R0.reuse, 0xf1, !P1 ;  /* 0x000000f10000780c */ /* 0x040fe40004f61670 */
[----:B------:R-:W-:Y:S01]  /*aae0*/  @!P5 IMAD R143, R143, R152, RZ ;  /* 0x000000988f8fd224 */ /* 0x000fe200078e02ff */
[----:B------:R-:W-:Y:S01]  /*aaf0*/  @!P2 STG.E.U8 desc[UR54][R6.64+0xe8], R9 ;  /* 0x0000e8090600a986 */ /* 0x000fe2000c101136 */
[----:B------:R-:W-:-:S03]  /*ab00*/  ISETP.LT.OR P2, PT, R0, 0xf1, !P0 ;  /* 0x000000f10000780c */ /* 0x000fc60004741670 */
[----:B------:R-:W-:Y:S01]  /*ab10*/  @!P5 STG.E.U8 desc[UR54][R6.64+0xe9], R143 ;  /* 0x0000e98f0600d986 */ /* 0x000fe2000c101136 */
[----:B------:R-:W-:Y:S01]  /*ab20*/  ISETP.LT.OR P5, PT, R0, 0xf9, !P0 ;  /* 0x000000f90000780c */ /* 0x000fe200047a1670 */
[----:B------:R-:W-:-:S04]  /*ab30*/  @!P4 IMAD R145, R145, R152, RZ ;  /* 0x000000989191c224 */ /* 0x000fc800078e02ff */
[-C--:B-1----:R-:W-:Y:S01]  /*ab40*/  @!P3 IMAD R11, R144, R152.reuse, RZ ;  /* 0x00000098900bb224 */ /* 0x082fe200078e02ff */
[----:B------:R-:W-:Y:S01]  /*ab50*/  @!P4 STG.E.U8 desc[UR54][R4.64+0xf1], R145 ;  /* 0x0000f1910400c986 */ /* 0x000fe2000c101136 */
[C---:B------:R-:W-:Y:S02]  /*ab60*/  ISETP.LT.OR P4, PT, R0.reuse, 0xf2, !P0 ;  /* 0x000000f20000780c */ /* 0x040fe40004781670 */
[C---:B------:R-:W-:Y:S01]  /*ab70*/  ISETP.LT.OR P0, PT, R0.reuse, 0xfa, !P0 ;  /* 0x000000fa0000780c */ /* 0x040fe20004701670 */
[----:B------:R1:W-:Y:S01]  /*ab80*/  @!P3 STG.E.U8 desc[UR54][R4.64+0xf0], R11 ;  /* 0x0000f00b0400b986 */ /* 0x0003e2000c101136 */
[----:B------:R-:W-:Y:S01]  /*ab90*/  ISETP.LT.OR P3, PT, R0, 0xf9, !P1 ;  /* 0x000000f90000780c */ /* 0x000fe20004f61670 */
[----:B0-----:R-:W-:Y:S01]  /*aba0*/  @!P2 IMAD R3, R146, R152, RZ ;  /* 0x000000989203a224 */ /* 0x001fe200078e02ff */
[----:B------:R-:W-:-:S04]  /*abb0*/  ISETP.LT.OR P1, PT, R0, 0xfa, !P1 ;  /* 0x000000fa0000780c */ /* 0x000fc80004f21670 */
[----:B------:R2:W-:Y:S03]  /*abc0*/  @!P2 STG.E.U8 desc[UR54][R6.64+0xf0], R3 ;  /* 0x0000f0030600a986 */ /* 0x0005e6000c101136 */
[-C--:B------:R-:W-:Y:S02]  /*abd0*/  @!P4 IMAD R147, R147, R152.reuse, RZ ;  /* 0x000000989393c224 */ /* 0x080fe400078e02ff */
[-C--:B-1----:R-:W-:Y:S02]  /*abe0*/  @!P5 IMAD R11, R150, R152.reuse, RZ ;  /* 0x00000098960bd224 */ /* 0x082fe400078e02ff */
[-C--:B------:R-:W-:Y:S01]  /*abf0*/  @!P3 IMAD R9, R148, R152.reuse, RZ ;  /* 0x000000989409b224 */ /* 0x080fe200078e02ff */
[----:B------:R2:W-:Y:S01]  /*ac00*/  @!P4 STG.E.U8 desc[UR54][R6.64+0xf1], R147 ;  /* 0x0000f1930600c986 */ /* 0x0005e2000c101136 */
[-C--:B------:R-:W-:Y:S02]  /*ac10*/  @!P1 IMAD R149, R149, R152.reuse, RZ ;  /* 0x0000009895959224 */ /* 0x080fe400078e02ff */
[----:B------:R-:W-:Y:S01]  /*ac20*/  @!P0 IMAD R151, R151, R152, RZ ;  /* 0x0000009897978224 */ /* 0x000fe200078e02ff */
[----:B------:R2:W-:Y:S04]  /*ac30*/  @!P3 STG.E.U8 desc[UR54][R4.64+0xf8], R9 ;  /* 0x0000f8090400b986 */ /* 0x0005e8000c101136 */
[----:B------:R2:W-:Y:S04]  /*ac40*/  @!P1 STG.E.U8 desc[UR54][R4.64+0xf9], R149 ;  /* 0x0000f99504009986 */ /* 0x0005e8000c101136 */
[----:B------:R2:W-:Y:S04]  /*ac50*/  @!P5 STG.E.U8 desc[UR54][R6.64+0xf8], R11 ;  /* 0x0000f80b0600d986 */ /* 0x0005e8000c101136 */
[----:B------:R2:W-:Y:S02]  /*ac60*/  @!P0 STG.E.U8 desc[UR54][R6.64+0xf9], R151 ;  /* 0x0000f99706008986 */ /* 0x0005e4000c101136 */
.L_x_312:
[----:B------:R-:W-:Y:S05]  /*ac70*/  BSYNC B0 ;  /* 0x0000000000007941 */ /* 0x000fea0003800000 */
.L_x_54:
[----:B-12---:R-:W-:Y:S01]  /*ac80*/  IMAD.U32 R3, RZ, RZ, UR52 ;  /* 0x00000034ff037e24 */ /* 0x006fe2000f8e00ff */
[----:B------:R-:W-:Y:S01]  /*ac90*/  ULDC.64 UR4, c[0x0][0x850] ;  /* 0x0002140000047ab9 */ /* 0x000fe20000000a00 */
[----:B------:R-:W-:Y:S02]  /*aca0*/  IMAD.U32 R0, RZ, RZ, UR52 ;  /* 0x00000034ff007e24 */ /* 0x000fe4000f8e00ff */
[----:B------:R-:W-:Y:S01]  /*acb0*/  IMAD.U32 R4, RZ, RZ, UR47 ;  /* 0x0000002fff047e24 */ /* 0x000fe2000f8e00ff */
[----:B------:R-:W-:Y:S01]  /*acc0*/  LEA R16, P0, R3, R16, 0x1 ;  /* 0x0000001003107211 */ /* 0x000fe200078008ff */
[----:B------:R-:W-:Y:S02]  /*acd0*/  IMAD.U32 R3, RZ, RZ, UR38 ;  /* 0x00000026ff037e24 */ /* 0x000fe4000f8e00ff */
[----:B------:R1:W-:Y:S01]  /*ace0*/  SYNCS.ARRIVE.TRANS64.A1T0 RZ, [R4+UR43], RZ ;  /* 0x000000ff04ff79a7 */ /* 0x0003e2000810002b */
[----:B------:R-:W-:Y:S02]  /*acf0*/  IMAD.MOV.U32 R22, RZ, RZ, -0x1 ;  /* 0xffffffffff167424 */ /* 0x000fe400078e00ff */
[----:B------:R-:W-:Y:S01]  /*ad00*/  LEA.HI.X R17, R0, R17, R3, 0x1, P0 ;  /* 0x0000001100117211 */ /* 0x000fe200000f0c03 */
[----:B------:R-:W-:Y:S01]  /*ad10*/  IMAD.MOV.U32 R19, RZ, RZ, -0x1 ;  /* 0xffffffffff137424 */ /* 0x000fe200078e00ff */
[----:B------:R-:W-:Y:S01]  /*ad20*/  ISETP.GE.U32.AND P0, PT, R16, UR4, PT ;  /* 0x0000000410007c0c */ /* 0x000fe2000bf06070 */
[----:B------:R-:W-:Y:S01]  /*ad30*/  IMAD.MOV.U32 R18, RZ, RZ, -0x1 ;  /* 0xffffffffff127424 */ /* 0x000fe200078e00ff */
[----:B------:R-:W-:-:S02]  /*ad40*/  PRMT R0, RZ, 0x7610, R0 ;  /* 0x00007610ff007816 */ /* 0x000fc40000000000 */
[----:B------:R-:W-:-:S13]  /*ad50*/  ISETP.GE.U32.AND.EX P0, PT, R17, UR5, PT, P0 ;  /* 0x0000000511007c0c */ /* 0x000fda000bf06100 */
[----:B-1----:R-:W-:Y:S05]  /*ad60*/  @P0 BRA `(.L_x_313) ;  /* 0x0000000400640947 */ /* 0x002fea0003800000 */
[----:B------:R-:W1:Y:S01]  /*ad70*/  S2R R12, SR_CTAID.X ;  /* 0x00000000000c7919 */ /* 0x000e620000002500 */
[----:B------:R-:W2:Y:S01]  /*ad80*/  LDC.64 R10, c[0x0][0x828] ;  /* 0x00020a00ff0a7b82 */ /* 0x000ea20000000a00 */
[----:B------:R-:W-:Y:S01]  /*ad90*/  ULDC UR4, c[0x0][0x150] ;  /* 0x0000540000047ab9 */ /* 0x000fe20000000800 */
[----:B------:R-:W-:Y:S01]  /*ada0*/  IMAD.MOV.U32 R8, RZ, RZ, R16 ;  /* 0x000000ffff087224 */ /* 0x000fe200078e0010 */
[----:B------:R-:W3:Y:S01]  /*adb0*/  S2R R20, SR_CTAID.Y ;  /* 0x0000000000147919 */ /* 0x000ee20000002600 */
[----:B------:R-:W-:-:S04]  /*adc0*/  IMAD.MOV.U32 R9, RZ, RZ, R17 ;  /* 0x000000ffff097224 */ /* 0x000fc800078e0011 */
[----:B------:R-:W0:Y:S08]  /*add0*/  LDC R21, c[0x0][0x144] ;  /* 0x00005100ff157b82 */ /* 0x000e300000000800 */
[----:B------:R-:W0:Y:S08]  /*ade0*/  LDC R0, c[0x0][0x830] ;  /* 0x00020c00ff007b82 */ /* 0x000e300000000800 */
[----:B------:R-:W0:Y:S01]  /*adf0*/  LDC.64 R14, c[0x0][0x820] ;  /* 0x00020800ff0e7b82 */ /* 0x000e220000000a00 */
[----:B--2---:R-:W-:-:S04]  /*ae00*/  ISETP.NE.U32.AND P0, PT, R10, RZ, PT ;  /* 0x000000ff0a00720c */ /* 0x004fc80003f05070 */
[----:B------:R-:W-:Y:S02]  /*ae10*/  ISETP.NE.AND.EX P0, PT, R11, RZ, PT, P0 ;  /* 0x000000ff0b00720c */ /* 0x000fe40003f05300 */
[----:B-1----:R-:W-:-:S05]  /*ae20*/  I2FP.F32.U32 R3, R12 ;  /* 0x0000000c00037245 */ /* 0x002fca0000201000 */
[----:B------:R-:W-:-:S04]  /*ae30*/  FMUL R3, R3, UR4 ;  /* 0x0000000403037c20 */ /* 0x000fc80008400000 */
[----:B------:R1:W2:Y:S02]  /*ae40*/  F2I.U32.TRUNC.NTZ R19, R3 ;  /* 0x0000000300137305 */ /* 0x0002a4000020f000 */
[----:B---3--:R-:W-:Y:S05]  /*ae50*/  @!P0 BRA `(.L_x_314) ;  /* 0x0000000000288947 */ /* 0x008fea0003800000 */
[----:B-1----:R-:W1:Y:S02]  /*ae60*/  LDC R3, c[0x0][0x834] ;  /* 0x00020d00ff037b82 */ /* 0x002e640000000800 */
[----:B-1----:R-:W-:-:S05]  /*ae70*/  IADD3 R3, P0, R16, R3, RZ ;  /* 0x0000000310037210 */ /* 0x002fca0007f1e0ff */
[----:B------:R-:W-:-:S04]  /*ae80*/  IMAD.X R13, RZ, RZ, R17, P0 ;  /* 0x000000ffff0d7224 */ /* 0x000fc800000e0611 */
[----:B0-----:R-:W-:-:S04]  /*ae90*/  IMAD.WIDE.U32 R4, R13, R10, RZ ;  /* 0x0000000a0d047225 */ /* 0x001fc800078e00ff */
[----:B----4-:R-:W-:-:S04]  /*aea0*/  IMAD.WIDE.U32 R6, P0, R3, R11, R4 ;  /* 0x0000000b03067225 */ /* 0x010fc80007800004 */
[----:B------:R-:W-:-:S04]  /*aeb0*/  IMAD.WIDE.U32 R4, R3, R10, RZ ;  /* 0x0000000a03047225 */ /* 0x000fc800078e00ff */
[----:B------:R-:W-:Y:S01]  /*aec0*/  IMAD.X R9, RZ, RZ, RZ, P0 ;  /* 0x000000ffff097224 */ /* 0x000fe200000e06ff */
[----:B------:R-:W-:Y:S01]  /*aed0*/  IADD3 RZ, P0, R5, R6, RZ ;  /* 0x0000000605ff7210 */ /* 0x000fe20007f1e0ff */
[----:B------:R-:W-:-:S04]  /*aee0*/  IMAD.MOV.U32 R8, RZ, RZ, R7 ;  /* 0x000000ffff087224 */ /* 0x000fc800078e0007 */
[----:B------:R-:W-:-:S08]  /*aef0*/  IMAD.WIDE.U32.X R8, R13, R11, R8, P0 ;  /* 0x0000000b0d087225 */ /* 0x000fd000000e0408 */
.L_x_314:
[----:B----4-:R-:W3:Y:S01]  /*af00*/  LDC.64 R26, c[0x0][0x840] ;  /* 0x00021000ff1a7b82 */ /* 0x010ee20000000a00 */
[-C--:B0-----:R-:W-:Y:S01]  /*af10*/  SHF.R.U64 R18, R8, R0.reuse, R9 ;  /* 0x0000000008127219 */ /* 0x081fe20000001209 */
[----:B--2---:R-:W-:Y:S01]  /*af20*/  IMAD.MOV R19, RZ, RZ, -R19 ;  /* 0x000000ffff137224 */ /* 0x004fe200078e0a13 */
[----:B------:R-:W-:Y:S01]  /*af30*/  SHF.R.U32.HI R0, RZ, R0, R9 ;  /* 0x00000000ff007219 */ /* 0x000fe20000011609 */
[----:B------:R-:W-:Y:S01]  /*af40*/  ULDC UR4, c[0x0][0x154] ;  /* 0x0000550000047ab9 */ /* 0x000fe20000000800 */
[----:B-1----:R-:W-:Y:S01]  /*af50*/  IADD3 R3, P0, RZ, -R18, RZ ;  /* 0x80000012ff037210 */ /* 0x002fe20007f1e0ff */
[----:B------:R-:W-:Y:S02]  /*af60*/  IMAD R21, R21, R19, R12 ;  /* 0x0000001315157224 */ /* 0x000fe400078e020c */
[----:B------:R-:W0:Y:S01]  /*af70*/  LDC R6, c[0x0][0x818] ;  /* 0x00020600ff067b82 */ /* 0x000e220000000800 */
[----:B------:R-:W-:Y:S02]  /*af80*/  IMAD.MOV.U32 R7, RZ, RZ, 0x1 ;  /* 0x00000001ff077424 */ /* 0x000fe400078e00ff */
[----:B------:R-:W-:-:S04]  /*af90*/  IMAD.X R5, RZ, RZ, ~R0, P0 ;  /* 0x000000ffff057224 */ /* 0x000fc800000e0e00 */
[-C--:B------:R-:W-:Y:S01]  /*afa0*/  IMAD R0, R5, R14.reuse, RZ ;  /* 0x0000000e05007224 */ /* 0x080fe200078e02ff */
[----:B------:R-:W1:Y:S01]  /*afb0*/  LDC R8, c[0x0][0x808] ;  /* 0x00020200ff087b82 */ /* 0x000e620000000800 */
[----:B------:R-:W-:-:S04]  /*afc0*/  IMAD.WIDE.U32 R4, R3, R14, R16 ;  /* 0x0000000e03047225 */ /* 0x000fc800078e0010 */
[----:B------:R-:W-:Y:S01]  /*afd0*/  IMAD R3, R3, R15, R0 ;  /* 0x0000000f03037224 */ /* 0x000fe200078e0200 */
[----:B------:R-:W-:Y:S02]  /*afe0*/  I2FP.F32.U32 R0, R20 ;  /* 0x0000001400007245 */ /* 0x000fe40000201000 */
[----:B------:R-:W2:Y:S01]  /*aff0*/  LDC R22, c[0x0][0x858] ;  /* 0x00021600ff167b82 */ /* 0x000ea20000000800 */
[----:B------:R-:W-:Y:S01]  /*b000*/  IMAD.IADD R3, R5, 0x1, R3 ;  /* 0x0000000105037824 */ /* 0x000fe200078e0203 */
[----:B---3--:R-:W-:Y:S01]  /*b010*/  ISETP.NE.U32.AND P0, PT, R26, RZ, PT ;  /* 0x000000ff1a00720c */ /* 0x008fe20003f05070 */
[----:B------:R-:W-:Y:S01]  /*b020*/  FMUL R0, R0, UR4 ;  /* 0x0000000400007c20 */ /* 0x000fe20008400000 */
[----:B------:R-:W-:Y:S02]  /*b030*/  IMAD.MOV.U32 R5, RZ, RZ, -0x1 ;  /* 0xffffffffff057424 */ /* 0x000fe400078e00ff */
[----:B------:R-:W-:Y:S01]  /*b040*/  ISETP.NE.AND.EX P0, PT, R27, RZ, PT, P0 ;  /* 0x000000ff1b00720c */ /* 0x000fe20003f05300 */
[----:B------:R3:W4:Y:S01]  /*b050*/  F2I.U32.TRUNC.NTZ R13, R0 ;  /* 0x00000000000d7305 */ /* 0x000722000020f000 */
[----:B------:R-:W3:Y:S01]  /*b060*/  LDC R15, c[0x0][0x148] ;  /* 0x00005200ff0f7b82 */ /* 0x000ee20000000800 */
[----:B0-----:R-:W-:-:S02]  /*b070*/  SHF.R.U64 R12, R4, R6, R3 ;  /* 0x00000006040c7219 */ /* 0x001fc40000001203 */
[----:B------:R-:W-:-:S05]  /*b080*/  SHF.R.U32.HI R3, RZ, R6, R3 ;  /* 0x00000006ff037219 */ /* 0x000fca0000011603 */
[----:B------:R-:W0:Y:S01]  /*b090*/  LDC R19, c[0x0][0x800] ;  /* 0x00020000ff137b82 */ /* 0x000e220000000800 */
[-CC-:B-1----:R-:W-:Y:S02]  /*b0a0*/  SHF.R.U64 R10, R12, R8.reuse, R3.reuse ;  /* 0x000000080c0a7219 */ /* 0x182fe40000001203 */
[----:B------:R-:W-:-:S05]  /*b0b0*/  SHF.R.U32.HI R3, RZ, R8, R3 ;  /* 0x00000008ff037219 */ /* 0x000fca0000011603 */
[----:B------:R-:W1:Y:S01]  /*b0c0*/  LDC R24, c[0x0][0x848] ;  /* 0x00021200ff187b82 */ /* 0x000e620000000800 */
[-C--:B--2---:R-:W-:Y:S02]  /*b0d0*/  SHF.L.U32 R4, R5, R22.reuse, RZ ;  /* 0x0000001605047219 */ /* 0x084fe400000006ff */
[-CC-:B------:R-:W-:Y:S02]  /*b0e0*/  SHF.R.U64 R14, R10, R22.reuse, R3.reuse ;  /* 0x000000160a0e7219 */ /* 0x180fe40000001203 */
[----:B------:R-:W-:Y:S02]  /*b0f0*/  SHF.R.U32.HI R5, RZ, R22, R3 ;  /* 0x00000016ff057219 */ /* 0x000fe40000011603 */
[----:B------:R-:W-:Y:S01]  /*b100*/  LOP3.LUT R25, RZ, R4, RZ, 0x33, !PT ;  /* 0x00000004ff197212 */ /* 0x000fe200078e33ff */
[----:B------:R-:W2:Y:S01]  /*b110*/  LDC R28, c[0x0][0x838] ;  /* 0x00020e00ff1c7b82 */ /* 0x000ea20000000800 */
[----:B------:R-:W-:Y:S01]  /*b120*/  SHF.L.U32 R22, R7, R22, RZ ;  /* 0x0000001607167219 */ /* 0x000fe200000006ff */
[----:B------:R-:W-:-:S06]  /*b130*/  IMAD.MOV.U32 R4, RZ, RZ, R14 ;  /* 0x000000ffff047224 */ /* 0x000fcc00078e000e */
[----:B------:R-:W0:Y:S01]  /*b140*/  LDC R29, c[0x0][0x810] ;  /* 0x00020400ff1d7b82 */ /* 0x000e220000000800 */
[----:B----4-:R-:W-:Y:S05]  /*b150*/  @!P0 BRA `(.L_x_315) ;  /* 0x0000000000288947 */ /* 0x010fea0003800000 */
[----:B------:R-:W4:Y:S02]  /*b160*/  LDC R3, c[0x0][0x84c] ;  /* 0x00021300ff037b82 */ /* 0x000f240000000800 */
[----:B----4-:R-:W-:-:S05]  /*b170*/  IADD3 R3, P0, R14, R3, RZ ;  /* 0x000000030e037210 */ /* 0x010fca0007f1e0ff */
        /* <DEDUP_REMOVED lines=8> */
.L_x_315:
[----:B------:R-:W-:Y:S01]  /*b200*/  ISETP.NE.AND P0, PT, R2, 0x1, PT ;  /* 0x000000010200780c */ /* 0x000fe20003f05270 */
[----:B0-----:R-:W-:Y:S01]  /*b210*/  VIADD R7, R19, 0xffffffff ;  /* 0xffffffff13077836 */ /* 0x001fe20000000000 */
[----:B-1-3--:R-:W-:Y:S01]  /*b220*/  SHF.R.U64 R0, R4, R24, R5 ;  /* 0x0000001804007219 */ /* 0x00afe20000001205 */
[----:B------:R-:W-:Y:S01]  /*b230*/  IMAD.MOV R13, RZ, RZ, -R13 ;  /* 0x000000ffff0d7224 */ /* 0x000fe200078e0a0d */
[----:B------:R-:W-:Y:S01]  /*b240*/  LOP3.LUT R5, R10, R25, RZ, 0xc0, !PT ;  /* 0x000000190a057212 */ /* 0x000fe200078ec0ff */
[----:B------:R-:W-:Y:S02]  /*b250*/  IMAD.MOV.U32 R4, RZ, RZ, 0x1 ;  /* 0x00000001ff047424 */ /* 0x000fe400078e00ff */
[----:B------:R-:W-:Y:S02]  /*b260*/  IMAD.MOV R3, RZ, RZ, -R0 ;  /* 0x000000ffff037224 */ /* 0x000fe400078e0a00 */
[----:B------:R-:W-:Y:S01]  /*b270*/  IMAD R22, R22, R0, R5 ;  /* 0x0000000016167224 */ /* 0x000fe200078e0205 */
[----:B------:R-:W-:Y:S01]  /*b280*/  LOP3.LUT R5, R12, R7, RZ, 0xc0, !PT ;  /* 0x000000070c057212 */ /* 0x000fe200078ec0ff */
[----:B--2---:R-:W-:-:S02]  /*b290*/  IMAD R0, R3, R28, R14 ;  /* 0x0000001c03007224 */ /* 0x004fc400078e020e */
[----:B------:R-:W-:Y:S02]  /*b2a0*/  @P0 IMAD R21, R15, R13, R20 ;  /* 0x0000000d0f150224 */ /* 0x000fe400078e0214 */
[----:B------:R-:W-:Y:S01]  /*b2b0*/  IMAD R3, R0, R19, R5 ;  /* 0x0000001300037224 */ /* 0x000fe200078e0205 */
[----:B------:R-:W-:Y:S01]  /*b2c0*/  PRMT R0, R4, 0x7610, R0 ;  /* 0x0000761004007816 */ /* 0x000fe20000000000 */
[----:B------:R-:W-:-:S05]  /*b2d0*/  IMAD R22, R22, R29, R21 ;  /* 0x0000001d16167224 */ /* 0x000fca00078e0215 */
[----:B------:R-:W-:Y:S02]  /*b2e0*/  SEL R19, R3, R22, !P0 ;  /* 0x0000001603137207 */ /* 0x000fe40004000000 */
[----:B------:R-:W-:-:S07]  /*b2f0*/  SEL R22, R22, R3, !P0 ;  /* 0x0000000316167207 */ /* 0x000fce0004000000 */
.L_x_313:
[----:B------:R-:W-:Y:S01]  /*b300*/  LOP3.LUT P0, RZ, R0, 0xff, RZ, 0xc0, !PT ;  /* 0x000000ff00ff7812 */ /* 0x000fe2000780c0ff */
[----:B------:R-:W-:-:S12]  /*b310*/  ULOP3.LUT UR45, UR45, 0x1, URZ, 0x3c, !UPT ;  /* 0x000000012d2d7892 */ /* 0x000fd8000f8e3c3f */
[----:B------:R-:W-:Y:S05]  /*b320*/  @P0 BRA `(.L_x_316) ;  /* 0xffffff6000740947 */ /* 0x000fea000383ffff */
[----:B------:R-:W-:Y:S05]  /*b330*/  EXIT ;  /* 0x000000000000794d */ /* 0x000fea0003800000 */
.L_x_13:
[----:B------:R-:W-:-:S08]  /*b340*/  ISETP.NE.AND P0, PT, RZ, UR4, PT ;  /* 0x00000004ff007c0c */ /* 0x000fd0000bf05270 */
[----:B------:R-:W0:-:S00]  /*b350*/  USETMAXREG.DEALLOC.CTAPOOL 0x28 ;  /* 0x00000028000079c8 */ /* 0x000e0000080e0500 */
[----:B------:R-:W-:Y:S05]  /*b360*/  @P0 EXIT ;  /* 0x000000000000094d */ /* 0x000fea0003800000 */
[----:B0-----:R-:W-:Y:S01]  /*b370*/  LOP3.LUT P0, RZ, R3, 0xff, RZ, 0xc0, !PT ;  /* 0x000000ff03ff7812 */ /* 0x001fe2000780c0ff */
[----:B------:R-:W-:Y:S02]  /*b380*/  IMAD.MOV.U32 R25, RZ, RZ, 0x1 ;  /* 0x00000001ff197424 */ /* 0x000fe400078e00ff */
[----:B------:R-:W-:-:S10]  /*b390*/  IMAD.MOV.U32 R26, RZ, RZ, RZ ;  /* 0x000000ffff1a7224 */ /* 0x000fd400078e00ff */
[----:B------:R-:W-:Y:S05]  /*b3a0*/  @!P0 BRA `(.L_x_317) ;  /* 0x0000000c00d88947 */ /* 0x000fea0003800000 */
[----:B------:R-:W-:Y:S01]  /*b3b0*/  ISETP.NE.AND P1, PT, R24, RZ, PT ;  /* 0x000000ff1800720c */ /* 0x000fe20003f25270 */
[----:B------:R-:W-:Y:S01]  /*b3c0*/  ULDC UR42, c[0x0][0x858] ;  /* 0x00021600002a7ab9 */ /* 0x000fe20000000800 */
[----:B------:R-:W-:Y:S01]  /*b3d0*/  LOP3.LUT P0, RZ, R0, 0x1f, RZ, 0xc0, !PT ;  /* 0x0000001f00ff7812 */ /* 0x000fe2000780c0ff */
[----:B------:R-:W-:Y:S01]  /*b3e0*/  UMOV UR4, 0xffffffff ;  /* 0xffffffff00047882 */ /* 0x000fe20000000000 */
[----:B------:R-:W-:Y:S01]  /*b3f0*/  LOP3.LUT R23, R23, 0xfffffffe, RZ, 0xc0, !PT ;  /* 0xfffffffe17177812 */ /* 0x000fe200078ec0ff */
[----:B------:R-:W-:Y:S01]  /*b400*/  BSSY B6, `(.L_x_317) ;  /* 0x00000f0000067945 */ /* 0x000fe20003800000 */
[----:B------:R-:W-:Y:S01]  /*b410*/  ISETP.NE.OR P0, PT, R24, RZ, !P0 ;  /* 0x000000ff1800720c */ /* 0x000fe20004705670 */
[----:B------:R-:W-:Y:S01]  /*b420*/  USHF.L.U32 UR4, UR4, UR42, URZ ;  /* 0x0000002a04047299 */ /* 0x000fe2000800063f */
[----:B------:R-:W-:Y:S01]  /*b430*/  IMAD.MOV.U32 R27, RZ, RZ, 0x1 ;  /* 0x00000001ff1b7424 */ /* 0x000fe200078e00ff */
[----:B------:R-:W-:Y:S01]  /*b440*/  ULDC UR39, c[0x0][0x800] ;  /* 0x0002000000277ab9 */ /* 0x000fe20000000800 */
[----:B------:R-:W-:Y:S01]  /*b450*/  IMAD.MOV.U32 R26, RZ, RZ, RZ ;  /* 0x000000ffff1a7224 */ /* 0x000fe200078e00ff */
[----:B------:R-:W-:Y:S01]  /*b460*/  UMOV UR5, 0x1 ;  /* 0x0000000100057882 */ /* 0x000fe20000000000 */
[----:B------:R-:W-:Y:S01]  /*b470*/  IMAD.MOV.U32 R25, RZ, RZ, 0x1 ;  /* 0x00000001ff197424 */ /* 0x000fe200078e00ff */
[----:B------:R-:W-:Y:S01]  /*b480*/  @P1 LOP3.LUT R23, R23, 0x1, RZ, 0xfc, !PT ;  /* 0x0000000117171812 */ /* 0x000fe200078efcff */
[----:B------:R-:W-:-:S02]  /*b490*/  UIADD3 UR44, UR37, 0x1, URZ ;  /* 0x00000001252c7890 */ /* 0x000fc4000fffe03f */
[----:B------:R-:W-:Y:S01]  /*b4a0*/  ULOP3.LUT UR45, UR36, 0x2, URZ, 0xfc, !UPT ;  /* 0x00000002242d7892 */ /* 0x000fe2000f8efc3f */
[----:B------:R-:W-:Y:S01]  /*b4b0*/  LOP3.LUT R23, R23, 0xfffffffb, RZ, 0xc0, !PT ;  /* 0xfffffffb17177812 */ /* 0x000fe200078ec0ff */
[----:B------:R-:W-:Y:S02]  /*b4c0*/  UIADD3 UR39, UR39, -0x1, URZ ;  /* 0xffffffff27277890 */ /* 0x000fe4000fffe03f */
[----:B------:R-:W-:Y:S01]  /*b4d0*/  USHF.L.U32 UR42, UR5, UR42, URZ ;  /* 0x0000002a052a7299 */ /* 0x000fe2000800063f */
[----:B------:R-:W-:Y:S01]  /*b4e0*/  @P0 LOP3.LUT R23, R23, 0x4, RZ, 0xfc, !PT ;  /* 0x0000000417170812 */ /* 0x000fe200078efcff */
[----:B------:R-:W-:Y:S01]  /*b4f0*/  ULOP3.LUT UR43, URZ, UR4, URZ, 0x33, !UPT ;  /* 0x000000043f2b7292 */ /* 0x000fe2000f8e333f */
[----:B------:R-:W-:-:S11]  /*b500*/  ULDC.64 UR40, c[0x0][0x198] ;  /* 0x0000660000287ab9 */ /* 0x000fd60000000a00 */
.L_x_334:
[----:B------:R-:W0:Y:S01]  /*b510*/  S2R R3, SR_CgaCtaId ;  /* 0x0000000000037919 */ /* 0x000e220000008800 */
[----:B------:R-:W-:-:S04]  /*b520*/  MOV R28, 0x400 ;  /* 0x00000400001c7802 */ /* 0x000fc80000000f00 */
[----:B0-----:R-:W-:-:S05]  /*b530*/  LEA R28, R3, R28, 0x18 ;  /* 0x0000001c031c7211 */ /* 0x001fca00078ec0ff */
[----:B------:R-:W-:-:S05]  /*b540*/  VIADD R0, R28, 0x800 ;  /* 0x000008001c007836 */ /* 0x000fca0000000000 */
[----:B------:R-:W-:-:S13]  /*b550*/  LOP3.LUT P0, RZ, R0, 0x1bf, RZ, 0xc0, !PT ;  /* 0x000001bf00ff7812 */ /* 0x000fda000780c0ff */
[----:B------:R-:W-:Y:S05]  /*b560*/  @!P0 BRA `(.L_x_318) ;  /* 0x0000000000408947 */ /* 0x000fea0003800000 */
[----:B------:R-:W-:Y:S01]  /*b570*/  MOV R14, 0x0 ;  /* 0x00000000000e7802 */ /* 0x000fe20000000f00 */
[----:B------:R-:W-:Y:S01]  /*b580*/  ULDC.64 UR4, c[0x4][0x88] ;  /* 0x0100220000047ab9 */ /* 0x000fe20000000a00 */
[----:B------:R-:W-:Y:S01]  /*b590*/  ULDC.64 UR6, c[0x4][0x8] ;  /* 0x0100020000067ab9 */ /* 0x000fe20000000a00 */
[----:B------:R-:W-:Y:S02]  /*b5a0*/  IMAD.U32 R4, RZ, RZ, UR4 ;  /* 0x00000004ff047e24 */ /* 0x000fe4000f8e00ff */
[----:B------:R-:W-:Y:S01]  /*b5b0*/  IMAD.U32 R5, RZ, RZ, UR5 ;  /* 0x00000005ff057e24 */ /* 0x000fe2000f8e00ff */
[----:B------:R-:W0:Y:S01]  /*b5c0*/  LDC.64 R14, c[0x4][R14] ;  /* 0x010000000e0e7b82 */ /* 0x000e220000000a00 */
[----:B------:R-:W-:Y:S01]  /*b5d0*/  ULDC.64 UR4, c[0x4][0x90] ;  /* 0x0100240000047ab9 */ /* 0x000fe20000000a00 */
[----:B------:R-:W-:Y:S02]  /*b5e0*/  IMAD.U32 R10, RZ, RZ, UR6 ;  /* 0x00000006ff0a7e24 */ /* 0x000fe4000f8e00ff */
[----:B------:R-:W-:-:S02]  /*b5f0*/  IMAD.U32 R6, RZ, RZ, UR4 ;  /* 0x00000004ff067e24 */ /* 0x000fc4000f8e00ff */
[----:B------:R-:W-:Y:S02]  /*b600*/  IMAD.U32 R7, RZ, RZ, UR5 ;  /* 0x00000005ff077e24 */ /* 0x000fe4000f8e00ff */
[----:B------:R-:W-:Y:S02]  /*b610*/  IMAD.U32 R11, RZ, RZ, UR7 ;  /* 0x00000007ff0b7e24 */ /* 0x000fe4000f8e00ff */
[----:B------:R-:W-:Y:S02]  /*b620*/  IMAD.MOV.U32 R8, RZ, RZ, 0x70 ;  /* 0x00000070ff087424 */ /* 0x000fe400078e00ff */
[----:B------:R-:W-:Y:S02]  /*b630*/  IMAD.MOV.U32 R12, RZ, RZ, 0x1 ;  /* 0x00000001ff0c7424 */ /* 0x000fe400078e00ff */
[----:B------:R-:W-:-:S07]  /*b640*/  IMAD.MOV.U32 R13, RZ, RZ, RZ ;  /* 0x000000ffff0d7224 */ /* 0x000fce00078e00ff */
[----:B------:R-:W-:-:S07]  /*b650*/  LEPC R20, `(.L_x_318) ;  /* 0x000000001014794e */ /* 0x000fce0000000000 */
[----:B0----5:R-:W-:Y:S05]  /*b660*/  CALL.ABS.NOINC R14 ;  /* 0x000000000e007343 */ /* 0x021fea0003c00000 */
.L_x_318:
        /* <DEDUP_REMOVED lines=19> */
.L_x_319:
[----:B------:R-:W0:Y:S02]  /*b7a0*/  LDC R0, c[0x0][0x28c] ;  /* 0x0000a300ff007b82 */ /* 0x000e240000000800 */
[----:B0-----:R-:W-:-:S13]  /*b7b0*/  ISETP.GE.AND P0, PT, R0, 0x1, PT ;  /* 0x000000010000780c */ /* 0x001fda0003f06270 */
[----:B------:R-:W-:Y:S05]  /*b7c0*/  @!P0 BRA `(.L_x_320) ;  /* 0x0000000400108947 */ /* 0x000fea0003800000 */
[----:B------:R-:W-:Y:S01]  /*b7d0*/  BSSY B0, `(.L_x_320) ;  /* 0x0000043000007945 */ /* 0x000fe20003800000 */
[----:B------:R-:W-:Y:S02]  /*b7e0*/  IMAD.SHL.U32 R19, R19, 0x100, RZ ;  /* 0x0000010013137824 */ /* 0x000fe400078e00ff */
[----:B------:R-:W-:Y:S02]  /*b7f0*/  IMAD.SHL.U32 R22, R22, 0x40, RZ ;  /* 0x0000004016167824 */ /* 0x000fe400078e00ff */
[----:B------:R-:W-:Y:S02]  /*b800*/  IMAD.MOV.U32 R6, RZ, RZ, RZ ;  /* 0x000000ffff067224 */ /* 0x000fe400078e00ff */
[----:B------:R-:W-:Y:S02]  /*b810*/  IMAD.MOV.U32 R8, RZ, RZ, RZ ;  /* 0x000000ffff087224 */ /* 0x000fe400078e00ff */
[----:B------:R-:W-:Y:S02]  /*b820*/  IMAD.U32 R9, RZ, RZ, UR44 ;  /* 0x0000002cff097e24 */ /* 0x000fe4000f8e00ff */
[----:B------:R-:W-:-:S02]  /*b830*/  IMAD.MOV.U32 R0, RZ, RZ, R25 ;  /* 0x000000ffff007224 */ /* 0x000fc400078e0019 */
[----:B------:R-:W-:-:S07]  /*b840*/  IMAD.MOV.U32 R3, RZ, RZ, R26 ;  /* 0x000000ffff037224 */ /* 0x000fce00078e001a */
.L_x_329:
[----:B0-----:R-:W-:Y:S01]  /*b850*/  IMAD R7, R3, 0x8, R28 ;  /* 0x0000000803077824 */ /* 0x001fe200078e021c */
[----:B------:R-:W-:Y:S01]  /*b860*/  SHF.L.U32 R4, R0, 0x1f, RZ ;  /* 0x0000001f00047819 */ /* 0x000fe200000006ff */
[----:B------:R-:W-:Y:S01]  /*b870*/  BSSY B1, `(.L_x_321) ;  /* 0x0000005000017945 */ /* 0x000fe20003800000 */
[----:B------:R-:W-:Y:S02]  /*b880*/  ISETP.NE.AND P1, PT, R24, RZ, PT ;  /* 0x000000ff1800720c */ /* 0x000fe40003f25270 */
[----:B------:R-:W0:Y:S11]  /*b890*/  SYNCS.PHASECHK.TRANS64.TRYWAIT P0, [R7+URZ+0x30], R4 ;  /* 0x00003004070075a7 */ /* 0x000e36000800017f */
[----:B------:R-:W1:Y:S01]  /*b8a0*/  @!P1 LDC R5, c[0x0][0x70c] ;  /* 0x0001c300ff059b82 */ /* 0x000e620000000800 */
[----:B0-----:R-:W-:Y:S05]  /*b8b0*/  @!P0 BRA `(.L_x_322) ;  /* 0x0000001000308947 */ /* 0x001fea0003800000 */
.L_x_349:
[----:B------:R-:W-:Y:S05]  /*b8c0*/  BSYNC B1 ;  /* 0x0000000000017941 */ /* 0x000fea0003800000 */
.L_x_321:
[----:B------:R-:W-:Y:S01]  /*b8d0*/  ISETP.NE.AND P0, PT, R24, RZ, PT ;  /* 0x000000ff1800720c */ /* 0x000fe20003f05270 */
[----:B------:R-:W-:-:S04]  /*b8e0*/  UPRMT UR4, UR45, 0x9910, URZ ;  /* 0x000099102d047896 */ /* 0x000fc8000800003f */
[----:B------:R-:W-:-:S08]  /*b8f0*/  UISETP.NE.AND UP0, UPT, UR4, 0x2, UPT ;  /* 0x000000020400788c */ /* 0x000fd0000bf05270 */
[----:B-1----:R1:W-:Y:S01]  /*b900*/  @!P0 SYNCS.ARRIVE.TRANS64 RZ, [R7+URZ], R5 ;  /* 0x0000000507ff89a7 */ /* 0x0023e2000800003f */
[----:B------:R-:W-:-:S13]  /*b910*/  PLOP3.LUT P0, PT, PT, PT, UP0, 0x80, 0x0 ;  /* 0x000000000000781c */ /* 0x000fda0003f0f008 */
[----:B-1----:R-:W-:Y:S05]  /*b920*/  @P0 BRA `(.L_x_323) ;  /* 0x0000000000040947 */ /* 0x002fea0003800000 */
[----:B------:R-:W-:Y:S01]  /*b930*/  BPT.TRAP 0x1 ;  /* 0x000000040000795c */ /* 0x000fe20000300000 */
.L_x_323:
[----:B------:R-:W-:Y:S01]  /*b940*/  LOP3.LUT P0, RZ, R23, 0x4, RZ, 0xc0, !PT ;  /* 0x0000000417ff7812 */ /* 0x000fe2000780c0ff */
[----:B------:R-:W-:-:S12]  /*b950*/  BSSY B1, `(.L_x_324) ;  /* 0x0000003000017945 */ /* 0x000fd80003800000 */
[----:B------:R-:W-:Y:S05]  /*b960*/  @P0 BRA `(.L_x_325) ;  /* 0x0000000000040947 */ /* 0x000fea0003800000 */
[----:B------:R-:W-:Y:S01]  /*b970*/  BPT.TRAP 0x1 ;  /* 0x000000040000795c */ /* 0x000fe20000300000 */
.L_x_325:
[----:B------:R-:W-:Y:S05]  /*b980*/  BSYNC B1 ;  /* 0x0000000000017941 */ /* 0x000fea0003800000 */
.L_x_324:
[----:B------:R-:W-:-:S03]  /*b990*/  UMOV UR4, 0xffffffff ;  /* 0xffffffff00047882 */ /* 0x000fc60000000000 */
[----:B------:R-:W-:Y:S05]  /*b9a0*/  BRA.DIV UR4, `(.L_x_326) ;  /* 0x0000001204087947 */ /* 0x000fea000b800000 */
[----:B------:R-:W-:-:S13]  /*b9b0*/  ELECT P6, URZ, PT ;  /* 0x00000000003f782f */ /* 0x000fda00038c0000 */
.L_x_352:
[----:B------:R-:W-:Y:S04]  /*b9c0*/  BSSY B1, `(.L_x_327) ;  /* 0x0000019000017945 */ /* 0x000fe80003800000 */
[----:B------:R-:W-:Y:S05]  /*b9d0*/  @!P6 BRA `(.L_x_328) ;  /* 0x00000000005ce947 */ /* 0x000fea0003800000 */
[--C-:B0-----:R-:W-:Y:S01]  /*b9e0*/  IMAD R4, R3, 0x1000, R28.reuse ;  /* 0x0000100003047824 */ /* 0x101fe200078e021c */
[----:B------:R-:W-:Y:S01]  /*b9f0*/  R2UR UR17, R7 ;  /* 0x00000000071172ca */ /* 0x000fe200000e0000 */
[----:B------:R-:W-:Y:S01]  /*ba00*/  IMAD R5, R3, 0x8000, R28 ;  /* 0x0000800003057824 */ /* 0x000fe200078e021c */
[----:B------:R-:W-:Y:S01]  /*ba10*/  R2UR UR20, R18 ;  /* 0x00000000121472ca */ /* 0x000fe200000e0000 */
[----:B------:R-:W-:Y:S01]  /*ba20*/  UIADD3 UR4, UP0, UR40, 0xf0, URZ ;  /* 0x000000f028047890 */ /* 0x000fe2000ff1e03f */
[----:B------:R-:W-:Y:S01]  /*ba30*/  R2UR UR16, R4 ;  /* 0x00000000041072ca */ /* 0x000fe200000e0000 */
[----:B------:R-:W-:Y:S01]  /*ba40*/  UIADD3 UR14, UP1, UR40, 0x1f0, URZ ;  /* 0x000001f0280e7890 */ /* 0x000fe2000ff3e03f */
[----:B------:R-:W-:Y:S01]  /*ba50*/  R2UR UR8, R5 ;  /* 0x00000000050872ca */ /* 0x000fe200000e0000 */
[----:B------:R-:W-:Y:S01]  /*ba60*/  UIADD3.X UR5, URZ, UR41, URZ, UP0, !UPT ;  /* 0x000000293f057290 */ /* 0x000fe200087fe43f */
[----:B------:R-:W-:Y:S01]  /*ba70*/  R2UR UR18, R8 ;  /* 0x00000000081272ca */ /* 0x000fe200000e0000 */
[----:B------:R-:W-:Y:S01]  /*ba80*/  UIADD3.X UR15, URZ, UR41, URZ, UP1, !UPT ;  /* 0x000000293f0f7290 */ /* 0x000fe20008ffe43f */
[----:B------:R-:W-:Y:S01]  /*ba90*/  R2UR UR19, R22 ;  /* 0x00000000161372ca */ /* 0x000fe200000e0000 */
[----:B------:R-:W-:Y:S01]  /*baa0*/  UMOV UR6, 0x0 ;  /* 0x0000000000067882 */ /* 0x000fe20000000000 */
[----:B------:R-:W-:Y:S01]  /*bab0*/  R2UR UR10, R6 ;  /* 0x00000000060a72ca */ /* 0x000fe200000e0000 */
[----:B------:R-:W-:Y:S01]  /*bac0*/  UMOV UR7, 0x10000000 ;  /* 0x1000000000077882 */ /* 0x000fe20000000000 */
[----:B------:R-:W-:Y:S01]  /*bad0*/  R2UR UR11, R19 ;  /* 0x00000000130b72ca */ /* 0x000fe200000e0000 */
[----:B------:R-:W-:Y:S01]  /*bae0*/  UMOV UR9, UR17 ;  /* 0x0000001100097c82 */ /* 0x000fe20008000000 */
[----:B------:R-:W-:Y:S01]  /*baf0*/  UMOV UR12, UR20 ;  /* 0x00000014000c7c82 */ /* 0x000fe20008000000 */
[----:B------:R-:W-:-:S02]  /*bb00*/  UIADD3 UR16, UR16, 0x800, URZ ;  /* 0x0000080010107890 */ /* 0x000fc4000fffe03f */
[----:B------:R-:W-:-:S07]  /*bb10*/  UIADD3 UR8, UR8, 0x6800, URZ ;  /* 0x0000680008087890 */ /* 0x000fce000fffe03f */
[----:B------:R1:W-:Y:S02]  /*bb20*/  UTMALDG.3D [UR16], [UR4], desc[UR6] ;  /* 0x00000610040075b4 */ /* 0x0003e40008011000 */
[----:B------:R1:W-:Y:S02]  /*bb30*/  UTMALDG.3D [UR8], [UR14], desc[UR6] ;  /* 0x000006080e0075b4 */ /* 0x0003e40008011000 */
[----:B-1----:R-:W-:Y:S01]  /*bb40*/  NOP ;  /* 0x0000000000007918 */ /* 0x002fe20000000000 */
.L_x_328:
[----:B------:R-:W-:Y:S05]  /*bb50*/  BSYNC B1 ;  /* 0x0000000000017941 */ /* 0x000fea0003800000 */
.L_x_327:
[----:B------:R-:W-:Y:S02]  /*bb60*/  VIADD R9, R9, 0xffffffff ;  /* 0xffffffff09097836 */ /* 0x000fe40000000000 */
[----:B------:R-:W-:Y:S02]  /*bb70*/  VIADD R3, R3, 0x1 ;  /* 0x0000000103037836 */ /* 0x000fe40000000000 */
[----:B------:R-:W-:Y:S01]  /*bb80*/  VIADD R8, R8, 0x40 ;  /* 0x0000004008087836 */ /* 0x000fe20000000000 */
[----:B------:R-:W-:Y:S01]  /*bb90*/  ISETP.GT.AND P1, PT, R9, 0x1, PT ;  /* 0x000000010900780c */ /* 0x000fe20003f24270 */
[----:B------:R-:W-:Y:S01]  /*bba0*/  VIADD R6, R6, 0x80 ;  /* 0x0000008006067836 */ /* 0x000fe20000000000 */
[----:B------:R-:W-:-:S04]  /*bbb0*/  ISETP.NE.AND P0, PT, R3, 0x6, PT ;  /* 0x000000060300780c */ /* 0x000fc80003f05270 */
[----:B------:R-:W-:Y:S02]  /*bbc0*/  SEL R5, RZ, 0x1, P0 ;  /* 0x00000001ff057807 */ /* 0x000fe40000000000 */
[----:B------:R-:W-:Y:S02]  /*bbd0*/  SEL R3, R3, RZ, P0 ;  /* 0x000000ff03037207 */ /* 0x000fe40000000000 */
[----:B------:R-:W-:-:S03]  /*bbe0*/  LOP3.LUT R0, R0, R5, RZ, 0x3c, !PT ;  /* 0x0000000500007212 */ /* 0x000fc600078e3cff */
[----:B------:R-:W-:Y:S05]  /*bbf0*/  @P1 BRA `(.L_x_329) ;  /* 0xfffffffc00141947 */ /* 0x000fea000383ffff */
[----:B------:R-:W-:Y:S05]  /*bc00*/  BSYNC B0 ;  /* 0x0000000000007941 */ /* 0x000fea0003800000 */
.L_x_320:
[----:B------:R-:W-:Y:S01]  /*bc10*/  VIADD R3, R26, UR37 ;  /* 0x000000251a037c36 */ /* 0x000fe20008000000 */
[----:B------:R-:W-:Y:S01]  /*bc20*/  LOP3.LUT P1, RZ, R27, 0xff, RZ, 0xc0, !PT ;  /* 0x000000ff1bff7812 */ /* 0x000fe2000782c0ff */
[----:B------:R-:W-:Y:S01]  /*bc30*/  IMAD.U32 R0, RZ, RZ, UR37 ;  /* 0x00000025ff007e24 */ /* 0x000fe2000f8e00ff */
[----:B------:R-:W-:Y:S01]  /*bc40*/  IADD3 R16, P2, R16, UR52, RZ ;  /* 0x0000003410107c10 */ /* 0x000fe2000ff5e0ff */
[----:B------:R-:W-:Y:S01]  /*bc50*/  ULDC.64 UR4, c[0x0][0x850] ;  /* 0x0002140000047ab9 */ /* 0x000fe20000000a00 */
[----:B------:R-:W-:Y:S01]  /*bc60*/  ISETP.GT.U32.AND P0, PT, R3, 0x5, PT ;  /* 0x000000050300780c */ /* 0x000fe20003f04070 */
[----:B------:R-:W-:Y:S01]  /*bc70*/  UISETP.GE.U32.AND UP0, UPT, UR37, 0x6, UPT ;  /* 0x000000062500788c */ /* 0x000fe2000bf06070 */
[----:B------:R-:W-:Y:S01]  /*bc80*/  IADD3.X R17, R17, UR38, RZ, P2, !PT ;  /* 0x0000002611117c10 */ /* 0x000fe200097fe4ff */
[----:B0-----:R-:W-:Y:S01]  /*bc90*/  IMAD.WIDE.U32 R4, R3, -0x55555555, RZ ;  /* 0xaaaaaaab03047825 */ /* 0x001fe200078e00ff */
[----:B------:R-:W-:Y:S01]  /*bca0*/  ISETP.LT.U32.AND P0, PT, R0, 0x6, P0 ;  /* 0x000000060000780c */ /* 0x000fe20000701070 */
[----:B------:R-:W-:Y:S01]  /*bcb0*/  BSSY B0, `(.L_x_330) ;  /* 0x0000062000007945 */ /* 0x000fe20003800000 */
[----:B------:R-:W-:Y:S01]  /*bcc0*/  PRMT R27, RZ, 0x7610, R27 ;  /* 0x00007610ff1b7816 */ /* 0x000fe2000000001b */
[----:B------:R-:W-:Y:S01]  /*bcd0*/  IMAD.MOV.U32 R22, RZ, RZ, -0x1 ;  /* 0xffffffffff167424 */ /* 0x000fe200078e00ff */
[----:B------:R-:W-:Y:S01]  /*bce0*/  SEL R0, RZ, 0x1, !P0 ;  /* 0x00000001ff007807 */ /* 0x000fe20004000000 */
[----:B------:R0:W-:Y:S01]  /*bcf0*/  @P1 SYNCS.ARRIVE.TRANS64.A1T0 RZ, [R28+URZ+0x98], RZ ;  /* 0x000098ff1cff19a7 */ /* 0x0001e2000810003f */
[----:B------:R-:W-:Y:S01]  /*bd00*/  ISETP.GE.U32.AND P0, PT, R16, UR4, PT ;  /* 0x0000000410007c0c */ /* 0x000fe2000bf06070 */
[----:B------:R-:W-:Y:S01]  /*bd10*/  IMAD.MOV.U32 R19, RZ, RZ, -0x1 ;  /* 0xffffffffff137424 */ /* 0x000fe200078e00ff */
[----:B------:R-:W-:Y:S01]  /*bd20*/  PLOP3.LUT P1, PT, PT, PT, UP0, 0x80, 0x0 ;  /* 0x000000000000781c */ /* 0x000fe20003f2f008 */
[----:B------:R-:W-:Y:S01]  /*bd30*/  IMAD.MOV.U32 R18, RZ, RZ, -0x1 ;  /* 0xffffffffff127424 */ /* 0x000fe200078e00ff */
[----:B------:R-:W-:-:S02]  /*bd40*/  ISETP.GE.U32.AND.EX P0, PT, R17, UR5, PT, P0 ;  /* 0x0000000511007c0c */ /* 0x000fc4000bf06100 */
[----:B------:R-:W-:Y:S02]  /*bd50*/  SHF.R.U32.HI R4, RZ, 0x2, R5 ;  /* 0x00000002ff047819 */ /* 0x000fe40000011605 */
[----:B------:R-:W-:Y:S02]  /*bd60*/  LOP3.LUT R25, R25, R0, RZ, 0x3c, !PT ;  /* 0x0000000019197212 */ /* 0x000fe400078e3cff */
[----:B------:R-:W-:Y:S01]  /*bd70*/  PRMT R0, RZ, 0x7610, R0 ;  /* 0x00007610ff007816 */ /* 0x000fe20000000000 */
[----:B------:R-:W-:-:S04]  /*bd80*/  IMAD R26, R4, -0x6, R3 ;  /* 0xfffffffa041a7824 */ /* 0x000fc800078e0203 */
[----:B------:R-:W-:Y:S02]  /*bd90*/  @P1 LOP3.LUT R25, R25, 0x1, R4, 0x78, !PT ;  /* 0x0000000119191812 */ /* 0x000fe400078e7804 */
[----:B0-----:R-:W-:Y:S05]  /*bda0*/  @P0 BRA `(.L_x_331) ;  /* 0x0000000400480947 */ /* 0x001fea0003800000 */
[----:B------:R-:W-:Y:S01]  /*bdb0*/  ULDC.64 UR4, c[0x0][0x828] ;  /* 0x00020a0000047ab9 */ /* 0x000fe20000000a00 */
[----:B------:R-:W0:Y:S01]  /*bdc0*/  S2R R3, SR_CTAID.X ;  /* 0x0000000000037919 */ /* 0x000e220000002500 */
[----:B------:R-:W-:Y:S01]  /*bdd0*/  ISETP.NE.U32.AND P0, PT, RZ, UR4, PT ;  /* 0x00000004ff007c0c */ /* 0x000fe2000bf05070 */
[----:B------:R-:W-:Y:S01]  /*bde0*/  ULDC UR7, c[0x0][0x830] ;  /* 0x00020c0000077ab9 */ /* 0x000fe20000000800 */
[----:B------:R-:W-:Y:S01]  /*bdf0*/  IMAD.MOV.U32 R4, RZ, RZ, R16 ;  /* 0x000000ffff047224 */ /* 0x000fe200078e0010 */
[----:B------:R-:W1:Y:S01]  /*be00*/  S2R R0, SR_CTAID.Y ;  /* 0x0000000000007919 */ /* 0x000e620000002600 */
[----:B------:R-:W-:Y:S01]  /*be10*/  ISETP.NE.AND.EX P0, PT, RZ, UR5, PT, P0 ;  /* 0x00000005ff007c0c */ /* 0x000fe2000bf05300 */
[----:B------:R-:W-:-:S12]  /*be20*/  IMAD.MOV.U32 R5, RZ, RZ, R17 ;  /* 0x000000ffff057224 */ /* 0x000fd800078e0011 */
[----:B------:R-:W-:Y:S05]  /*be30*/  @!P0 BRA `(.L_x_332) ;  /* 0x0000000000288947 */ /* 0x000fea0003800000 */
[----:B------:R-:W-:Y:S02]  /*be40*/  ULDC UR6, c[0x0][0x834] ;  /* 0x00020d0000067ab9 */ /* 0x000fe40000000800 */
[----:B------:R-:W-:-:S05]  /*be50*/  IADD3 R9, P0, R16, UR6, RZ ;  /* 0x0000000610097c10 */ /* 0x000fca000ff1e0ff */
[----:B------:R-:W-:-:S04]  /*be60*/  IMAD.X R11, RZ, RZ, R17, P0 ;  /* 0x000000ffff0b7224 */ /* 0x000fc800000e0611 */
[----:B------:R-:W-:-:S04]  /*be70*/  IMAD.WIDE.U32 R6, R11, UR4, RZ ;  /* 0x000000040b067c25 */ /* 0x000fc8000f8e00ff */
[----:B------:R-:W-:-:S04]  /*be80*/  IMAD.WIDE.U32 R6, P0, R9, UR5, R6 ;  /* 0x0000000509067c25 */ /* 0x000fc8000f800006 */
[----:B------:R-:W-:-:S04]  /*be90*/  IMAD.WIDE.U32 R8, R9, UR4, RZ ;  /* 0x0000000409087c25 */ /* 0x000fc8000f8e00ff */
[----:B------:R-:W-:Y:S01]  /*bea0*/  IMAD.X R5, RZ, RZ, RZ, P0 ;  /* 0x000000ffff057224 */ /* 0x000fe200000e06ff */
[----:B------:R-:W-:Y:S01]  /*beb0*/  IADD3 RZ, P0, R9, R6, RZ ;  /* 0x0000000609ff7210 */ /* 0x000fe20007f1e0ff */
[----:B------:R-:W-:-:S04]  /*bec0*/  IMAD.MOV.U32 R4, RZ, RZ, R7 ;  /* 0x000000ffff047224 */ /* 0x000fc800078e0007 */
[----:B------:R-:W-:-:S08]  /*bed0*/  IMAD.WIDE.U32.X R4, R11, UR5, R4, P0 ;  /* 0x000000050b047c25 */ /* 0x000fd000080e0404 */
.L_x_332:
[--C-:B------:R-:W-:Y:S01]  /*bee0*/  SHF.R.U64 R18, R4, UR7, R5.reuse ;  /* 0x0000000704127c19 */ /* 0x100fe20008001205 */
[----:B------:R-:W-:Y:S01]  /*bef0*/  ULDC.64 UR4, c[0x0][0x820] ;  /* 0x0002080000047ab9 */ /* 0x000fe20000000a00 */
[----:B------:R-:W-:Y:S01]  /*bf00*/  SHF.R.U32.HI R4, RZ, UR7, R5 ;  /* 0x00000007ff047c19 */ /* 0x000fe20008011605 */
[----:B------:R-:W-:Y:S01]  /*bf10*/  ULDC.64 UR8, c[0x0][0x840] ;  /* 0x0002100000087ab9 */ /* 0x000fe20000000a00 */
[----:B------:R-:W-:Y:S01]  /*bf20*/  IADD3 R7, P0, RZ, -R18, RZ ;  /* 0x80000012ff077210 */ /* 0x000fe20007f1e0ff */
[----:B------:R-:W2:Y:S01]  /*bf30*/  LDC R13, c[0x0][0x148] ;  /* 0x00005200ff0d7b82 */ /* 0x000ea20000000800 */
[----:B0-----:R-:W-:Y:S01]  /*bf40*/  I2FP.F32.U32 R8, R3 ;  /* 0x0000000300087245 */ /* 0x001fe20000201000 */
[----:B------:R-:W-:Y:S02]  /*bf50*/  ULDC UR6, c[0x0][0x808] ;  /* 0x0002020000067ab9 */ /* 0x000fe40000000800 */
[----:B------:R-:W-:Y:S01]  /*bf60*/  IMAD.X R4, RZ, RZ, ~R4, P0 ;  /* 0x000000ffff047224 */ /* 0x000fe200000e0e04 */
[----:B------:R-:W-:-:S03]  /*bf70*/  ISETP.NE.U32.AND P0, PT, RZ, UR8, PT ;  /* 0x00000008ff007c0c */ /* 0x000fc6000bf05070 */
[----:B------:R-:W-:Y:S01]  /*bf80*/  IMAD R6, R4, UR4, RZ ;  /* 0x0000000404067c24 */ /* 0x000fe2000f8e02ff */
[----:B------:R-:W-:Y:S01]  /*bf90*/  ISETP.NE.AND.EX P0, PT, RZ, UR9, PT, P0 ;  /* 0x00000009ff007c0c */ /* 0x000fe2000bf05300 */
[----:B------:R-:W-:Y:S01]  /*bfa0*/  IMAD.WIDE.U32 R4, R7, UR4, R16 ;  /* 0x0000000407047c25 */ /* 0x000fe2000f8e0010 */
[----:B------:R-:W-:-:S03]  /*bfb0*/  ULDC UR4, c[0x0][0x150] ;  /* 0x0000540000047ab9 */ /* 0x000fc60000000800 */
[----:B------:R-:W-:Y:S01]  /*bfc0*/  FMUL R8, R8, UR4 ;  /* 0x0000000408087c20 */ /* 0x000fe20008400000 */
[----:B------:R-:W-:Y:S01]  /*bfd0*/  IMAD R7, R7, UR5, R6 ;  /* 0x0000000507077c24 */ /* 0x000fe2000f8e0206 */
[----:B------:R-:W-:Y:S01]  /*bfe0*/  ULDC UR4, c[0x0][0x818] ;  /* 0x0002060000047ab9 */ /* 0x000fe20000000800 */
[----:B------:R-:W0:Y:S01]  /*bff0*/  LDC R6, c[0x0][0x144] ;  /* 0x00005100ff067b82 */ /* 0x000e220000000800 */
[----:B------:R-:W-:Y:S01]  /*c000*/  ULDC UR5, c[0x0][0x154] ;  /* 0x0000550000057ab9 */ /* 0x000fe20000000800 */
[----:B------:R-:W-:Y:S01]  /*c010*/  IMAD.IADD R5, R5, 0x1, R7 ;  /* 0x0000000105057824 */ /* 0x000fe200078e0207 */
[----:B------:R-:W3:Y:S04]  /*c020*/  F2I.U32.TRUNC.NTZ R8, R8 ;  /* 0x0000000800087305 */ /* 0x000ee8000020f000 */
[----:B------:R-:W-:-:S02]  /*c030*/  SHF.R.U64 R10, R4, UR4, R5 ;  /* 0x00000004040a7c19 */ /* 0x000fc40008001205 */
[----:B-1----:R-:W-:Y:S02]  /*c040*/  I2FP.F32.U32 R4, R0 ;  /* 0x0000000000047245 */ /* 0x002fe40000201000 */
[----:B------:R-:W-:Y:S01]  /*c050*/  SHF.R.U32.HI R5, RZ, UR4, R5 ;  /* 0x00000004ff057c19 */ /* 0x000fe20008011605 */
[----:B------:R-:W-:Y:S02]  /*c060*/  ULDC UR4, c[0x0][0x858] ;  /* 0x0002160000047ab9 */ /* 0x000fe40000000800 */
[----:B------:R-:W-:Y:S01]  /*c070*/  FMUL R7, R4, UR5 ;  /* 0x0000000504077c20 */ /* 0x000fe20008400000 */
[--C-:B------:R-:W-:Y:S02]  /*c080*/  SHF.R.U64 R12, R10, UR6, R5.reuse ;  /* 0x000000060a0c7c19 */ /* 0x100fe40008001205 */
[----:B------:R-:W-:Y:S01]  /*c090*/  SHF.R.U32.HI R5, RZ, UR6, R5 ;  /* 0x00000006ff057c19 */ /* 0x000fe20008011605 */
[----:B------:R1:W4:Y:S01]  /*c0a0*/  F2I.U32.TRUNC.NTZ R14, R7 ;  /* 0x00000007000e7305 */ /* 0x000322000020f000 */
[----:B---3--:R-:W-:-:S02]  /*c0b0*/  IMAD.MOV R8, RZ, RZ, -R8 ;  /* 0x000000ffff087224 */ /* 0x008fc400078e0a08 */
[--C-:B------:R-:W-:Y:S02]  /*c0c0*/  SHF.R.U64 R11, R12, UR4, R5.reuse ;  /* 0x000000040c0b7c19 */ /* 0x100fe40008001205 */
[----:B------:R-:W-:Y:S01]  /*c0d0*/  SHF.R.U32.HI R5, RZ, UR4, R5 ;  /* 0x00000004ff057c19 */ /* 0x000fe20008011605 */
[----:B0-----:R-:W-:Y:S02]  /*c0e0*/  IMAD R3, R6, R8, R3 ;  /* 0x0000000806037224 */ /* 0x001fe400078e0203 */
[----:B------:R-:W-:Y:S01]  /*c0f0*/  IMAD.MOV.U32 R4, RZ, RZ, R11 ;  /* 0x000000ffff047224 */ /* 0x000fe200078e000b */
[----:B-12-4-:R-:W-:Y:S06]  /*c100*/  @!P0 BRA `(.L_x_333) ;  /* 0x0000000000288947 */ /* 0x016fec0003800000 */
        /* <DEDUP_REMOVED lines=10> */
.L_x_333:
[----:B------:R-:W-:Y:S01]  /*c1b0*/  ISETP.NE.AND P0, PT, R2, 0x1, PT ;  /* 0x000000010200780c */ /* 0x000fe20003f05270 */
[----:B------:R-:W-:Y:S01]  /*c1c0*/  ULDC UR4, c[0x0][0x848] ;  /* 0x0002120000047ab9 */ /* 0x000fe20000000800 */
[----:B------:R-:W-:Y:S01]  /*c1d0*/  IMAD.MOV R14, RZ, RZ, -R14 ;  /* 0x000000ffff0e7224 */ /* 0x000fe200078e0a0e */
[----:B------:R-:W-:Y:S01]  /*c1e0*/  SHF.R.U64 R5, R4, UR4, R5 ;  /* 0x0000000404057c19 */ /* 0x000fe20008001205 */
[----:B------:R-:W-:Y:S01]  /*c1f0*/  ULDC UR4, c[0x0][0x838] ;  /* 0x00020e0000047ab9 */ /* 0x000fe20000000800 */
[----:B------:R-:W-:Y:S01]  /*c200*/  LOP3.LUT R12, R12, UR43, RZ, 0xc0, !PT ;  /* 0x0000002b0c0c7c12 */ /* 0x000fe2000f8ec0ff */
[----:B------:R-:W-:Y:S01]  /*c210*/  ULDC UR5, c[0x0][0x810] ;  /* 0x0002040000057ab9 */ /* 0x000fe20000000800 */
[----:B------:R-:W-:-:S03]  /*c220*/  LOP3.LUT R22, R10, UR39, RZ, 0xc0, !PT ;  /* 0x000000270a167c12 */ /* 0x000fc6000f8ec0ff */
[----:B------:R-:W-:-:S03]  /*c230*/  IMAD R12, R5, UR42, R12 ;  /* 0x0000002a050c7c24 */ /* 0x000fc6000f8e020c */
[----:B------:R-:W-:Y:S02]  /*c240*/  @P0 IMAD R3, R13, R14, R0 ;  /* 0x0000000e0d030224 */ /* 0x000fe400078e0200 */
[----:B------:R-:W-:Y:S02]  /*c250*/  IMAD.MOV R0, RZ, RZ, -R5 ;  /* 0x000000ffff007224 */ /* 0x000fe400078e0a05 */
[----:B------:R-:W-:Y:S02]  /*c260*/  IMAD R3, R12, UR5, R3 ;  /* 0x000000050c037c24 */ /* 0x000fe4000f8e0203 */
[----:B------:R-:W-:Y:S01]  /*c270*/  IMAD R11, R0, UR4, R11 ;  /* 0x00000004000b7c24 */ /* 0x000fe2000f8e020b */
[----:B------:R-:W-:Y:S01]  /*c280*/  ULDC UR4, c[0x0][0x800] ;  /* 0x0002000000047ab9 */ /* 0x000fe20000000800 */
[----:B------:R-:W-:Y:S02]  /*c290*/  IMAD.MOV.U32 R0, RZ, RZ, 0x1 ;  /* 0x00000001ff007424 */ /* 0x000fe400078e00ff */
[----:B------:R-:W-:-:S05]  /*c2a0*/  IMAD R22, R11, UR4, R22 ;  /* 0x000000040b167c24 */ /* 0x000fca000f8e0216 */
[----:B------:R-:W-:Y:S02]  /*c2b0*/  SEL R19, R22, R3, !P0 ;  /* 0x0000000316137207 */ /* 0x000fe40004000000 */
[----:B------:R-:W-:-:S07]  /*c2c0*/  SEL R22, R3, R22, !P0 ;  /* 0x0000001603167207 */ /* 0x000fce0004000000 */
.L_x_331:
[----:B------:R-:W-:Y:S05]  /*c2d0*/  BSYNC B0 ;  /* 0x0000000000007941 */ /* 0x000fea0003800000 */
.L_x_330:
[----:B------:R-:W-:-:S13]  /*c2e0*/  LOP3.LUT P0, RZ, R0, 0xff, RZ, 0xc0, !PT ;  /* 0x000000ff00ff7812 */ /* 0x000fda000780c0ff */
[----:B------:R-:W-:Y:S05]  /*c2f0*/  @P0 BRA `(.L_x_334) ;  /* 0xfffffff000840947 */ /* 0x000fea000383ffff */
[----:B------:R-:W-:Y:S05]  /*c300*/  BSYNC B6 ;  /* 0x0000000000067941 */ /* 0x000fea0003800000 */
.L_x_317:
[----:B------:R-:W-:-:S03]  /*c310*/  UMOV UR4, 0xffffffff ;  /* 0xffffffff00047882 */ /* 0x000fc60000000000 */
[----:B------:R-:W-:Y:S05]  /*c320*/  BRA.DIV UR4, `(.L_x_335) ;  /* 0x0000000604c87947 */ /* 0x000fea000b800000 */
[----:B------:R-:W-:-:S13]  /*c330*/  ELECT P6, URZ, PT ;  /* 0x00000000003f782f */ /* 0x000fda00038c0000 */
.L_x_355:
[----:B------:R-:W-:Y:S04]  /*c340*/  BSSY B0, `(.L_x_336) ;  /* 0x000003e000007945 */ /* 0x000fe80003800000 */
[----:B------:R-:W-:Y:S05]  /*c350*/  @!P6 BRA `(.L_x_337) ;  /* 0x0000000000f0e947 */ /* 0x000fea0003800000 */
[----:B------:R-:W-:-:S04]  /*c360*/  ULOP3.LUT UR4, UR36, 0x2, URZ, 0xfc, !UPT ;  /* 0x0000000224047892 */ /* 0x000fc8000f8efc3f */
[----:B------:R-:W-:-:S06]  /*c370*/  UISETP.NE.AND UP0, UPT, UR4, 0x3, UPT ;  /* 0x000000030400788c */ /* 0x000fcc000bf05270 */
[----:B------:R-:W-:-:S13]  /*c380*/  PLOP3.LUT P0, PT, PT, PT, UP0, 0x80, 0x0 ;  /* 0x000000000000781c */ /* 0x000fda0003f0f008 */
[----:B------:R-:W-:Y:S05]  /*c390*/  @!P0 BRA `(.L_x_338) ;  /* 0x0000000000048947 */ /* 0x000fea0003800000 */
[----:B------:R-:W-:Y:S01]  /*c3a0*/  BPT.TRAP 0x1 ;  /* 0x000000040000795c */ /* 0x000fe20000300000 */
.L_x_338:
[----:B------:R-:W0:Y:S01]  /*c3b0*/  S2R R3, SR_CgaCtaId ;  /* 0x0000000000037919 */ /* 0x000e220000008800 */
[----:B------:R-:W-:Y:S02]  /*c3c0*/  MOV R0, 0x400 ;  /* 0x0000040000007802 */ /* 0x000fe40000000f00 */
[----:B------:R-:W-:Y:S02]  /*c3d0*/  SHF.L.U32 R2, R25, 0x1f, RZ ;  /* 0x0000001f19027819 */ /* 0x000fe400000006ff */
[----:B0-----:R-:W-:-:S05]  /*c3e0*/  LEA R3, R3, R0, 0x18 ;  /* 0x0000000003037211 */ /* 0x001fca00078ec0ff */
[----:B------:R-:W-:-:S04]  /*c3f0*/  VIADD R3, R3, 0x30 ;  /* 0x0000003003037836 */ /* 0x000fc80000000000 */
[C---:B------:R-:W-:Y:S02]  /*c400*/  IMAD R5, R26.reuse, 0x8, R3 ;  /* 0x000000081a057824 */ /* 0x040fe400078e0203 */
[----:B------:R-:W-:Y:S02]  /*c410*/  VIADD R26, R26, 0x1 ;  /* 0x000000011a1a7836 */ /* 0x000fe40000000000 */
[----:B------:R-:W0:Y:S03]  /*c420*/  SYNCS.PHASECHK.TRANS64.TRYWAIT P0, [R5+URZ], R2 ;  /* 0x00000002050075a7 */ /* 0x000e26000800017f */
[----:B------:R-:W-:-:S04]  /*c430*/  ISETP.NE.AND P1, PT, R26, 0x6, PT ;  /* 0x000000061a00780c */ /* 0x000fc80003f25270 */
[----:B------:R-:W-:Y:S02]  /*c440*/  SEL R0, RZ, 0x1, P1 ;  /* 0x00000001ff007807 */ /* 0x000fe40000800000 */
[----:B------:R-:W-:Y:S02]  /*c450*/  SEL R26, R26, RZ, P1 ;  /* 0x000000ff1a1a7207 */ /* 0x000fe40000800000 */
[----:B------:R-:W-:-:S03]  /*c460*/  LOP3.LUT R25, R25, R0, RZ, 0x3c, !PT ;  /* 0x0000000019197212 */ /* 0x000fc600078e3cff */
[----:B------:R-:W-:Y:S01]  /*c470*/  IMAD R7, R26, 0x8, R3 ;  /* 0x000000081a077824 */ /* 0x000fe200078e0203 */
[----:B------:R-:W-:Y:S01]  /*c480*/  SHF.L.U32 R4, R25, 0x1f, RZ ;  /* 0x0000001f19047819 */ /* 0x000fe200000006ff */
[----:B0-----:R-:W-:Y:S06]  /*c490*/  @!P0 BRA `(.L_x_339) ;  /* 0x00000004008c8947 */ /* 0x001fec0003800000 */
.L_x_356:
[----:B------:R-:W1:Y:S01]  /*c4a0*/  SYNCS.PHASECHK.TRANS64.TRYWAIT P0, [R7+URZ], R4 ;  /* 0x00000004070075a7 */ /* 0x000e62000800017f */
[----:B------:R-:W-:-:S05]  /*c4b0*/  VIADD R0, R26, 0x1 ;  /* 0x000000011a007836 */ /* 0x000fca0000000000 */
[----:B------:R-:W-:-:S04]  /*c4c0*/  ISETP.NE.AND P1, PT, R0, 0x6, PT ;  /* 0x000000060000780c */ /* 0x000fc80003f25270 */
[----:B0-----:R-:W-:Y:S02]  /*c4d0*/  SEL R2, RZ, 0x1, P1 ;  /* 0x00000001ff027807 */ /* 0x001fe40000800000 */
[----:B------:R-:W-:Y:S02]  /*c4e0*/  SEL R0, R0, RZ, P1 ;  /* 0x000000ff00007207 */ /* 0x000fe40000800000 */
[----:B------:R-:W-:-:S03]  /*c4f0*/  LOP3.LUT R25, R25, R2, RZ, 0x3c, !PT ;  /* 0x0000000219197212 */ /* 0x000fc600078e3cff */
[----:B------:R-:W-:Y:S01]  /*c500*/  IMAD R6, R0, 0x8, R3 ;  /* 0x0000000800067824 */ /* 0x000fe200078e0203 */
[----:B------:R-:W-:Y:S01]  /*c510*/  SHF.L.U32 R5, R25, 0x1f, RZ ;  /* 0x0000001f19057819 */ /* 0x000fe200000006ff */
[----:B-1----:R-:W-:Y:S06]  /*c520*/  @!P0 BRA `(.L_x_340) ;  /* 0x00000004007c8947 */ /* 0x002fec0003800000 */
.L_x_357:
[----:B------:R-:W1:Y:S01]  /*c530*/  SYNCS.PHASECHK.TRANS64.TRYWAIT P0, [R6+URZ], R5 ;  /* 0x00000005060075a7 */ /* 0x000e62000800017f */
[----:B------:R-:W-:-:S05]  /*c540*/  VIADD R0, R0, 0x1 ;  /* 0x0000000100007836 */ /* 0x000fca0000000000 */
[----:B------:R-:W-:-:S04]  /*c550*/  ISETP.NE.AND P1, PT, R0, 0x6, PT ;  /* 0x000000060000780c */ /* 0x000fc80003f25270 */
[----:B------:R-:W-:Y:S02]  /*c560*/  SEL R2, RZ, 0x1, P1 ;  /* 0x00000001ff027807 */ /* 0x000fe40000800000 */
[----:B------:R-:W-:Y:S02]  /*c570*/  SEL R0, R0, RZ, P1 ;  /* 0x000000ff00007207 */ /* 0x000fe40000800000 */
[----:B------:R-:W-:-:S03]  /*c580*/  LOP3.LUT R25, R25, R2, RZ, 0x3c, !PT ;  /* 0x0000000219197212 */ /* 0x000fc600078e3cff */
[----:B0-----:R-:W-:Y:S01]  /*c590*/  IMAD R7, R0, 0x8, R3 ;  /* 0x0000000800077824 */ /* 0x001fe200078e0203 */
[----:B------:R-:W-:Y:S01]  /*c5a0*/  SHF.L.U32 R4, R25, 0x1f, RZ ;  /* 0x0000001f19047819 */ /* 0x000fe200000006ff */
[----:B-1----:R-:W-:Y:S06]  /*c5b0*/  @!P0 BRA `(.L_x_341) ;  /* 0x00000004006c8947 */ /* 0x002fec0003800000 */
.L_x_358:
        /* <DEDUP_REMOVED lines=9> */
.L_x_359:
[----:B------:R-:W1:Y:S01]  /*c650*/  SYNCS.PHASECHK.TRANS64.TRYWAIT P0, [R6+URZ], R5 ;  /* 0x00000005060075a7 */ /* 0x000e62000800017f */
[----:B------:R-:W-:-:S05]  /*c660*/  VIADD R0, R0, 0x1 ;  /* 0x0000000100007836 */ /* 0x000fca0000000000 */
[----:B------:R-:W-:-:S04]  /*c670*/  ISETP.NE.AND P1, PT, R0, 0x6, PT ;  /* 0x000000060000780c */ /* 0x000fc80003f25270 */
[----:B------:R-:W-:Y:S02]  /*c680*/  SEL R2, RZ, 0x1, P1 ;  /* 0x00000001ff027807 */ /* 0x000fe40000800000 */
[----:B------:R-:W-:Y:S02]  /*c690*/  SEL R0, R0, RZ, P1 ;  /* 0x000000ff00007207 */ /* 0x000fe40000800000 */
[----:B------:R-:W-:Y:S01]  /*c6a0*/  LOP3.LUT R2, R25, R2, RZ, 0x3c, !PT ;  /* 0x0000000219027212 */ /* 0x000fe200078e3cff */
[----:B-1----:R-:W-:Y:S06]  /*c6b0*/  @!P0 BRA `(.L_x_343) ;  /* 0x0000000400548947 */ /* 0x002fec0003800000 */
.L_x_360:
[----:B------:R-:W-:Y:S01]  /*c6c0*/  IMAD R3, R0, 0x8, R3 ;  /* 0x0000000800037824 */ /* 0x000fe200078e0203 */
[----:B------:R-:W-:-:S07]  /*c6d0*/  SHF.L.U32 R0, R2, 0x1f, RZ ;  /* 0x0000001f02007819 */ /* 0x000fce00000006ff */
.L_x_344:
[----:B--2---:R2:W3:Y:S02]  /*c6e0*/  SYNCS.PHASECHK.TRANS64.TRYWAIT P0, [R3+URZ], R0 ;  /* 0x00000000030075a7 */ /* 0x0044e4000800017f */
[----:B---3--:R-:W-:Y:S05]  /*c6f0*/  @!P0 NANOSLEEP.SYNCS 0x989680 ;  /* 0x009896800000895d */ /* 0x008fea0003900000 */
[----:B------:R-:W3:Y:S02]  /*c700*/  @!P0 SYNCS.PHASECHK.TRANS64 P0, [R3+URZ], R0 ;  /* 0x00000000030085a7 */ /* 0x000ee4000800007f */
[----:B---3--:R-:W-:Y:S05]  /*c710*/  @!P0 BRA `(.L_x_344) ;  /* 0xfffffffc00f08947 */ /* 0x008fea000383ffff */
.L_x_337:
[----:B------:R-:W-:Y:S05]  /*c720*/  BSYNC B0 ;  /* 0x0000000000007941 */ /* 0x000fea0003800000 */
.L_x_336:
[----:B------:R-:W-:Y:S05]  /*c730*/  EXIT ;  /* 0x000000000000794d */ /* 0x000fea0003800000 */
.L_x_15:
[----:B0-----:R-:W-:-:S04]  /*c740*/  IMAD.U32 R0, RZ, RZ, UR46 ;  /* 0x0000002eff007e24 */ /* 0x001fc8000f8e00ff */
[----:B------:R0:W1:Y:S03]  /*c750*/  SYNCS.PHASECHK.TRANS64.TRYWAIT P0, [R0+URZ], R3 ;  /* 0x00000003000075a7 */ /* 0x000066000800017f */
[----:B-1----:R-:W-:Y:S05]  /*c760*/  @!P0 NANOSLEEP.SYNCS 0x989680 ;  /* 0x009896800000895d */ /* 0x002fea0003900000 */
[----:B------:R-:W1:Y:S02]  /*c770*/  @!P0 SYNCS.PHASECHK.TRANS64 P0, [R0+URZ], R3 ;  /* 0x00000003000085a7 */ /* 0x000e64000800007f */
[----:B-1----:R-:W-:Y:S05]  /*c780*/  @!P0 BRA `(.L_x_15) ;  /* 0xfffffffc00ec8947 */ /* 0x002fea000383ffff */
[----:B------:R-:W-:Y:S05]  /*c790*/  BRA `(.L_x_345) ;  /* 0xffffff4c006c7947 */ /* 0x000fea000383ffff */
.L_x_17:
[--C-:B------:R-:W-:Y:S02]  /*c7a0*/  IMAD.MOV.U32 R13, RZ, RZ, R151.reuse ;  /* 0x000000ffff0d7224 */ /* 0x100fe400078e0097 */
[----:B------:R-:W-:Y:S02]  /*c7b0*/  IMAD.MOV.U32 R12, RZ, RZ, R151 ;  /* 0x000000ffff0c7224 */ /* 0x000fe400078e0097 */
[----:B------:R-:W-:Y:S02]  /*c7c0*/  IMAD.MOV.U32 R11, RZ, RZ, 0x1f ;  /* 0x0000001fff0b7424 */ /* 0x000fe400078e00ff */
[----:B------:R-:W-:-:S07]  /*c7d0*/  IMAD.MOV.U32 R15, RZ, RZ, -0x1 ;  /* 0xffffffffff0f7424 */ /* 0x000fce00078e00ff */
[----:B0----5:R-:W-:Y:S05]  /*c7e0*/  WARPSYNC.COLLECTIVE R15, `(.L_x_346) ;  /* 0x000000000f087348 */ /* 0x021fea0003c00000 */
[----:B------:R1:W2:Y:S02]  /*c7f0*/  SHFL.IDX P6, R14, R13, R12, R11 ;  /* 0x0000000c0d0e7389 */ /* 0x0002a400000c000b */
[----:B012--5:R-:W-:Y:S01]  /*c800*/  ENDCOLLECTIVE ;  /* 0x000000000000791b */ /* 0x027fe20003800000 */
.L_x_346:
[----:B------:R-:W-:Y:S05]  /*c810*/  BRA `(.L_x_347) ;  /* 0xffffff4c00bc7947 */ /* 0x000fea000383ffff */
.L_x_21:
[----:B-1----:R1:W2:Y:S02]  /*c820*/  SYNCS.PHASECHK.TRANS64.TRYWAIT P0, [R3+URZ], R0 ;  /* 0x00000000030075a7 */ /* 0x0022a4000800017f */
[----:B--2---:R-:W-:Y:S05]  /*c830*/  @!P0 NANOSLEEP.SYNCS 0x989680 ;  /* 0x009896800000895d */ /* 0x004fea0003900000 */
[----:B------:R-:W2:Y:S02]  /*c840*/  @!P0 SYNCS.PHASECHK.TRANS64 P0, [R3+URZ], R0 ;  /* 0x00000000030085a7 */ /* 0x000ea4000800007f */
[----:B--2---:R-:W-:Y:S05]  /*c850*/  @!P0 BRA `(.L_x_21) ;  /* 0xfffffffc00f08947 */ /* 0x004fea000383ffff */
[----:B------:R-:W-:Y:S05]  /*c860*/  BRA `(.L_x_20) ;  /* 0xffffff4c00d87947 */ /* 0x000fea000383ffff */
.L_x_32:
[----:B0-----:R-:W-:-:S04]  /*c870*/  IMAD.U32 R3, RZ, RZ, UR4 ;  /* 0x00000004ff037e24 */ /* 0x001fc8000f8e00ff */
[----:B------:R0:W1:Y:S03]  /*c880*/  SYNCS.PHASECHK.TRANS64.TRYWAIT P0, [R3+URZ], R0 ;  /* 0x00000000030075a7 */ /* 0x000066000800017f */
[----:B-1----:R-:W-:Y:S05]  /*c890*/  @!P0 NANOSLEEP.SYNCS 0x989680 ;  /* 0x009896800000895d */ /* 0x002fea0003900000 */
[----:B------:R-:W1:Y:S02]  /*c8a0*/  @!P0 SYNCS.PHASECHK.TRANS64 P0, [R3+URZ], R0 ;  /* 0x00000000030085a7 */ /* 0x000e64000800007f */
[----:B-1----:R-:W-:Y:S05]  /*c8b0*/  @!P0 BRA `(.L_x_32) ;  /* 0xfffffffc00ec8947 */ /* 0x002fea000383ffff */
[----:B------:R-:W-:Y:S05]  /*c8c0*/  BRA `(.L_x_31) ;  /* 0xffffff5c00c07947 */ /* 0x000fea000383ffff */
.L_x_44:
[----:B0-----:R0:W1:Y:S02]  /*c8d0*/  SYNCS.PHASECHK.TRANS64.TRYWAIT P0, [R4+URZ], R5 ;  /* 0x00000005040075a7 */ /* 0x001064000800017f */
[----:B-1----:R-:W-:Y:S05]  /*c8e0*/  @!P0 NANOSLEEP.SYNCS 0x989680 ;  /* 0x009896800000895d */ /* 0x002fea0003900000 */
[----:B------:R-:W1:Y:S02]  /*c8f0*/  @!P0 SYNCS.PHASECHK.TRANS64 P0, [R4+URZ], R5 ;  /* 0x00000005040085a7 */ /* 0x000e64000800007f */
[----:B-1----:R-:W-:Y:S05]  /*c900*/  @!P0 BRA `(.L_x_44) ;  /* 0xfffffffc00f08947 */ /* 0x002fea000383ffff */
[----:B------:R-:W-:Y:S05]  /*c910*/  BRA `(.L_x_43) ;  /* 0xffffff6c00d87947 */ /* 0x000fea000383ffff */
.L_x_53:
[----:B0-----:R-:W-:-:S04]  /*c920*/  IMAD.U32 R0, RZ, RZ, UR46 ;  /* 0x0000002eff007e24 */ /* 0x001fc8000f8e00ff */
[----:B------:R0:W1:Y:S03]  /*c930*/  SYNCS.PHASECHK.TRANS64.TRYWAIT P0, [R0+URZ+0x10], R3 ;  /* 0x00001003000075a7 */ /* 0x000066000800017f */
[----:B-1----:R-:W-:Y:S05]  /*c940*/  @!P0 NANOSLEEP.SYNCS 0x989680 ;  /* 0x009896800000895d */ /* 0x002fea0003900000 */
[----:B------:R-:W1:Y:S02]  /*c950*/  @!P0 SYNCS.PHASECHK.TRANS64 P0, [R0+URZ+0x10], R3 ;  /* 0x00001003000085a7 */ /* 0x000e64000800007f */
[----:B-1----:R-:W-:Y:S05]  /*c960*/  @!P0 BRA `(.L_x_53) ;  /* 0xfffffffc00ec8947 */ /* 0x002fea000383ffff */
[----:B------:R-:W-:Y:S05]  /*c970*/  BRA `(.L_x_348) ;  /* 0xffffff7c00d87947 */ /* 0x000fea000383ffff */
.L_x_322:
[----:B0-----:R0:W2:Y:S02]  /*c980*/  SYNCS.PHASECHK.TRANS64.TRYWAIT P0, [R7+URZ+0x30], R4 ;  /* 0x00003004070075a7 */ /* 0x0010a4000800017f */
[----:B--2---:R-:W-:Y:S05]  /*c990*/  @!P0 NANOSLEEP.SYNCS 0x989680 ;  /* 0x009896800000895d */ /* 0x004fea0003900000 */
[----:B------:R-:W2:Y:S02]  /*c9a0*/  @!P0 SYNCS.PHASECHK.TRANS64 P0, [R7+URZ+0x30], R4 ;  /* 0x00003004070085a7 */ /* 0x000ea4000800007f */
[----:B--2---:R-:W-:Y:S05]  /*c9b0*/  @!P0 BRA `(.L_x_322) ;  /* 0xfffffffc00f08947 */ /* 0x004fea000383ffff */
[----:B------:R-:W-:Y:S05]  /*c9c0*/  BRA `(.L_x_349) ;  /* 0xffffffec00bc7947 */ /* 0x000fea000383ffff */
.L_x_326:
[----:B------:R-:W-:Y:S01]  /*c9d0*/  BSSY B1, `(.L_x_350) ;  /* 0x0000006000017945 */ /* 0x000fe20003800000 */
[----:B------:R-:W-:-:S07]  /*c9e0*/  IMAD.MOV.U32 R15, RZ, RZ, -0x1 ;  /* 0xffffffffff0f7424 */ /* 0x000fce00078e00ff */
[----:B0----5:R-:W-:Y:S05]  /*c9f0*/  WARPSYNC.COLLECTIVE R15, `(.L_x_351) ;  /* 0x000000000f0c7348 */ /* 0x021fea0003c00000 */
[----:B------:R-:W-:Y:S02]  /*ca00*/  ELECT P6, UR62, PT ;  /* 0x00000000003e782f */ /* 0x000fe400038c0000 */
[----:B------:R-:W-:Y:S01]  /*ca10*/  MOV R14, UR62 ;  /* 0x0000003e000e7c02 */ /* 0x000fe20008000f00 */
[----:B0----5:R-:W-:Y:S10]  /*ca20*/  ENDCOLLECTIVE ;  /* 0x000000000000791b */ /* 0x021ff40003800000 */
.L_x_351:
[----:B------:R-:W-:Y:S05]  /*ca30*/  BSYNC B1 ;  /* 0x0000000000017941 */ /* 0x000fea0003800000 */
.L_x_350:
[----:B------:R-:W-:Y:S05]  /*ca40*/  BRA `(.L_x_352) ;  /* 0xffffffec00dc7947 */ /* 0x000fea000383ffff */
.L_x_335:
[----:B------:R-:W-:Y:S01]  /*ca50*/  BSSY B0, `(.L_x_353) ;  /* 0x0000006000007945 */ /* 0x000fe20003800000 */
[----:B------:R-:W-:-:S07]  /*ca60*/  IMAD.MOV.U32 R15, RZ, RZ, -0x1 ;  /* 0xffffffffff0f7424 */ /* 0x000fce00078e00ff */
[----:B-----5:R-:W-:Y:S05]  /*ca70*/  WARPSYNC.COLLECTIVE R15, `(.L_x_354) ;  /* 0x000000000f0c7348 */ /* 0x020fea0003c00000 */
[----:B------:R-:W-:Y:S02]  /*ca80*/  ELECT P6, UR62, PT ;  /* 0x00000000003e782f */ /* 0x000fe400038c0000 */
[----:B------:R-:W-:Y:S01]  /*ca90*/  MOV R14, UR62 ;  /* 0x0000003e000e7c02 */ /* 0x000fe20008000f00 */
[----:B-----5:R-:W-:Y:S10]  /*caa0*/  ENDCOLLECTIVE ;  /* 0x000000000000791b */ /* 0x020ff40003800000 */
.L_x_354:
[----:B------:R-:W-:Y:S05]  /*cab0*/  BSYNC B0 ;  /* 0x0000000000007941 */ /* 0x000fea0003800000 */
.L_x_353:
[----:B------:R-:W-:Y:S05]  /*cac0*/  BRA `(.L_x_355) ;  /* 0xfffffff8001c7947 */ /* 0x000fea000383ffff */
.L_x_339:
[----:B0-----:R0:W1:Y:S02]  /*cad0*/  SYNCS.PHASECHK.TRANS64.TRYWAIT P0, [R5+URZ], R2 ;  /* 0x00000002050075a7 */ /* 0x001064000800017f */
[----:B-1----:R-:W-:Y:S05]  /*cae0*/  @!P0 NANOSLEEP.SYNCS 0x989680 ;  /* 0x009896800000895d */ /* 0x002fea0003900000 */
[----:B------:R-:W1:Y:S02]  /*caf0*/  @!P0 SYNCS.PHASECHK.TRANS64 P0, [R5+URZ], R2 ;  /* 0x00000002050085a7 */ /* 0x000e64000800007f */
[----:B-1----:R-:W-:Y:S05]  /*cb00*/  @!P0 BRA `(.L_x_339) ;  /* 0xfffffffc00f08947 */ /* 0x002fea000383ffff */
[----:B------:R-:W-:Y:S05]  /*cb10*/  BRA `(.L_x_356) ;  /* 0xfffffff800607947 */ /* 0x000fea000383ffff */
.L_x_340:
[----:B0-----:R0:W1:Y:S02]  /*cb20*/  SYNCS.PHASECHK.TRANS64.TRYWAIT P0, [R7+URZ], R4 ;  /* 0x00000004070075a7 */ /* 0x001064000800017f */
[----:B-1----:R-:W-:Y:S05]  /*cb30*/  @!P0 NANOSLEEP.SYNCS 0x989680 ;  /* 0x009896800000895d */ /* 0x002fea0003900000 */
[----:B------:R-:W1:Y:S02]  /*cb40*/  @!P0 SYNCS.PHASECHK.TRANS64 P0, [R7+URZ], R4 ;  /* 0x00000004070085a7 */ /* 0x000e64000800007f */
[----:B-1----:R-:W-:Y:S05]  /*cb50*/  @!P0 BRA `(.L_x_340) ;  /* 0xfffffffc00f08947 */ /* 0x002fea000383ffff */
[----:B------:R-:W-:Y:S05]  /*cb60*/  BRA `(.L_x_357) ;  /* 0xfffffff800707947 */ /* 0x000fea000383ffff */
.L_x_341:
[----:B0-----:R0:W1:Y:S02]  /*cb70*/  SYNCS.PHASECHK.TRANS64.TRYWAIT P0, [R6+URZ], R5 ;  /* 0x00000005060075a7 */ /* 0x001064000800017f */
[----:B-1----:R-:W-:Y:S05]  /*cb80*/  @!P0 NANOSLEEP.SYNCS 0x989680 ;  /* 0x009896800000895d */ /* 0x002fea0003900000 */
[----:B------:R-:W1:Y:S02]  /*cb90*/  @!P0 SYNCS.PHASECHK.TRANS64 P0, [R6+URZ], R5 ;  /* 0x00000005060085a7 */ /* 0x000e64000800007f */
[----:B-1----:R-:W-:Y:S05]  /*cba0*/  @!P0 BRA `(.L_x_341) ;  /* 0xfffffffc00f08947 */ /* 0x002fea000383ffff */
[----:B------:R-:W-:Y:S05]  /*cbb0*/  BRA `(.L_x_358) ;  /* 0xfffffff800807947 */ /* 0x000fea000383ffff */
.L_x_342:
[----:B0-----:R0:W1:Y:S02]  /*cbc0*/  SYNCS.PHASECHK.TRANS64.TRYWAIT P0, [R7+URZ], R4 ;  /* 0x00000004070075a7 */ /* 0x001064000800017f */
[----:B-1----:R-:W-:Y:S05]  /*cbd0*/  @!P0 NANOSLEEP.SYNCS 0x989680 ;  /* 0x009896800000895d */ /* 0x002fea0003900000 */
[----:B------:R-:W1:Y:S02]  /*cbe0*/  @!P0 SYNCS.PHASECHK.TRANS64 P0, [R7+URZ], R4 ;  /* 0x00000004070085a7 */ /* 0x000e64000800007f */
[----:B-1----:R-:W-:Y:S05]  /*cbf0*/  @!P0 BRA `(.L_x_342) ;  /* 0xfffffffc00f08947 */ /* 0x002fea000383ffff */
[----:B------:R-:W-:Y:S05]  /*cc00*/  BRA `(.L_x_359) ;  /* 0xfffffff800907947 */ /* 0x000fea000383ffff */
.L_x_343:
[----:B-1----:R1:W2:Y:S02]  /*cc10*/  SYNCS.PHASECHK.TRANS64.TRYWAIT P0, [R6+URZ], R5 ;  /* 0x00000005060075a7 */ /* 0x0022a4000800017f */
[----:B--2---:R-:W-:Y:S05]  /*cc20*/  @!P0 NANOSLEEP.SYNCS 0x989680 ;  /* 0x009896800000895d */ /* 0x004fea0003900000 */
[----:B------:R-:W2:Y:S02]  /*cc30*/  @!P0 SYNCS.PHASECHK.TRANS64 P0, [R6+URZ], R5 ;  /* 0x00000005060085a7 */ /* 0x000ea4000800007f */
[----:B--2---:R-:W-:Y:S05]  /*cc40*/  @!P0 BRA `(.L_x_343) ;  /* 0xfffffffc00f08947 */ /* 0x004fea000383ffff */
[----:B------:R-:W-:Y:S05]  /*cc50*/  BRA `(.L_x_360) ;  /* 0xfffffff800987947 */ /* 0x000fea000383ffff */
.L_x_361:
[----:B------:R-:W-:-:S00]  /*cc60*/  BRA `(.L_x_361) ;  /* 0xfffffffc00fc7947 */ /* 0x000fc0000383ffff */
[----:B------:R-:W-:-:S00]  /*cc70*/  NOP ;  /* 0x0000000000007918 */ /* 0x000fc00000000000 */
        /* <DEDUP_REMOVED lines=8> */
.L_x_362:


//--------------------- .nv.global.init           --------------------------
	.section	.nv.global.init,"aw",@progbits
.nv.global.init:
	.type		$str$24,@object
	.size		$str$24,($str$26 - $str$24)
$str$24:
        /*0000*/ 	.byte	0x78, 0x2e, 0x69, 0x64, 0x78, 0x5f, 0x20, 0x3d, 0x3d, 0x20, 0x30, 0x00
	.type		$str$26,@object
	.size		$str$26,($str$27 - $str$26)
$str$26:
        /*000c*/ 	.byte	0x28, 0x61, 0x64, 0x64, 0x72, 0x65, 0x73, 0x73, 0x20, 0x26, 0x20, 0x6d, 0x61, 0x73, 0x6b, 0x29
        /*001c*/ 	.byte	0x20, 0x3d, 0x3d, 0x20, 0x30, 0x00
	.type		$str$27,@object
	.size		$str$27,($str$25 - $str$27)
$str$27:
        /*0022*/ 	.byte	0x2f, 0x74, 0x6d, 0x70, 0x2f, 0x63, 0x75, 0x74, 0x6c, 0x61, 0x73, 0x73, 0x5f, 0x73, 0x77, 0x65
        /*0032*/ 	.byte	0x65, 0x70, 0x5f, 0x73, 0x72, 0x63, 0x2f, 0x69, 0x6e, 0x63, 0x6c, 0x75, 0x64, 0x65, 0x2f, 0x63
        /*0042*/ 	.byte	0x75, 0x74, 0x65, 0x2f, 0x70, 0x6f, 0x69, 0x6e, 0x74, 0x65, 0x72, 0x5f, 0x66, 0x6c, 0x61, 0x67
        /*0052*/ 	.byte	0x67, 0x65, 0x64, 0x2e, 0x68, 0x70, 0x70, 0x00
	.type		$str$25,@object
	.size		$str$25,(__unnamed_2 - $str$25)
$str$25:
        /*005a*/ 	.byte	0x2f, 0x74, 0x6d, 0x70, 0x2f, 0x63, 0x75, 0x74, 0x6c, 0x61, 0x73, 0x73, 0x5f, 0x73, 0x77, 0x65
        /*006a*/ 	.byte	0x65, 0x70, 0x5f, 0x73, 0x72, 0x63, 0x2f, 0x69, 0x6e, 0x63, 0x6c, 0x75, 0x64, 0x65, 0x2f, 0x63
        /*007a*/ 	.byte	0x75, 0x74, 0x65, 0x2f, 0x63, 0x6f, 0x6e, 0x74, 0x61, 0x69, 0x6e, 0x65, 0x72, 0x2f, 0x61, 0x72
        /*008a*/ 	.byte	0x72, 0x61, 0x79, 0x5f, 0x73, 0x75, 0x62, 0x62, 0x79, 0x74, 0x65, 0x2e, 0x68, 0x70, 0x70, 0x00
	.type		__unnamed_2,@object
	.size		__unnamed_2,(__unnamed_3 - __unnamed_2)
__unnamed_2:
        /*009a*/ 	.byte	0x63, 0x6f, 0x6e, 0x73, 0x74, 0x65, 0x78, 0x70, 0x72, 0x20, 0x54, 0x20, 0x2a, 0x63, 0x75, 0x74
        /*00aa*/ 	.byte	0x65, 0x3a, 0x3a, 0x72, 0x61, 0x77, 0x5f, 0x70, 0x6f, 0x69, 0x6e, 0x74, 0x65, 0x72, 0x5f, 0x63
        /*00ba*/ 	.byte	0x61, 0x73, 0x74, 0x28, 0x63, 0x6f, 0x6e, 0x73, 0x74, 0x20, 0x63, 0x75, 0x74, 0x65, 0x3a, 0x3a
        /*00ca*/ 	.byte	0x73, 0x75, 0x62, 0x62, 0x79, 0x74, 0x65, 0x5f, 0x69, 0x74, 0x65, 0x72, 0x61, 0x74, 0x6f, 0x72
        /*00da*/ 	.byte	0x3c, 0x54, 0x3e, 0x20, 0x26, 0x29, 0x20, 0x5b, 0x77, 0x69, 0x74, 0x68, 0x20, 0x54, 0x20, 0x3d
        /*00ea*/ 	.byte	0x20, 0x63, 0x75, 0x74, 0x6c, 0x61, 0x73, 0x73, 0x3a, 0x3a, 0x69, 0x6e, 0x74, 0x65, 0x67, 0x65
        /*00fa*/ 	.byte	0x72, 0x5f, 0x73, 0x75, 0x62, 0x62, 0x79, 0x74, 0x65, 0x3c, 0x34, 0x2c, 0x20, 0x74, 0x72, 0x75
        /*010a*/ 	.byte	0x65, 0x3e, 0x5d, 0x00
	.type		__unnamed_3,@object
	.size		__unnamed_3,(__unnamed_1 - __unnamed_3)
__unnamed_3:
        /*010e*/ 	.byte	0x61, 0x75, 0x74, 0x6f, 0x20, 0x63, 0x75, 0x74, 0x65, 0x3a, 0x3a, 0x61, 0x73, 0x5f, 0x70, 0x6f
        /* <DEDUP_REMOVED lines=27> */
        /*02ce*/ 	.byte	0x38, 0x3e, 0x3e, 0x3e, 0x3e, 0x3e, 0x20, 0x26, 0x5d, 0x00
	.type		__unnamed_1,@object
	.size		__unnamed_1,(.L_0 - __unnamed_1)
__unnamed_1:
        /* <DEDUP_REMOVED lines=32> */
.L_0:


//--------------------- .nv.shared._ZN7cutlass13device_kernelINS_4gemm6kernel13GemmUniversalIN4cute5tupleIJiiiiEEENS1_10collective13CollectiveMmaINS1_49MainloopSm90TmaGmmaRmemAWarpSpecializedMixedInputILi6ENS5_IJNS4_1CILi1EEESB_SB_EEENS1_32KernelTmaWarpSpecializedPingpongEEENS5_IJNSA_ILi64EEENSA_ILi256EEENSA_ILi128EEEEEEaNS5_IJlSB_lEEENS5_IJNS_15integer_subbyteILi4ELb1EEEEEESJ_NS4_8TiledMMAINS4_8MMA_AtomIJNS4_4SM904GMMA27MMA_64x256x32_S32S8S8_RS_TNEEEENS4_6LayoutISC_NS5_IJNSA_ILi0EEESU_SU_EEEEENS5_IJNS4_10UnderscoreESX_SX_EEEEENS4_13SM90_TMA_LOADENS4_14ComposedLayoutINS4_7SwizzleILi3ELi4ELi3EEENS4_18smem_ptr_flag_bitsILi8EEENST_INS5_IJNSA_ILi8EEESH_EEENS5_IJSH_SB_EEEEEEEvNS4_8identityES10_NS11_INS12_ILi2ELi4ELi3EEENS14_ILi4EEES19_EENS4_9Copy_AtomIJNS4_39AutoVectorizingCopyWithAssumedAlignmentILi128EEESL_EEES1B_EENS_8epilogue10collective6detail29Sm90TmaWarpSpecializedAdapterINS1L_15DefaultEpilogueIaSJ_SJ_NS1K_6thread17LinearCombinationIaLi1EiiLNS1P_9ScaleType4KindE0ELNS_15FloatRoundStyleE2EaEENS1_15EpilogueDefaultEEEEEvvEEEEvNT_6ParamsE --------------------------
	.section	.nv.shared._ZN7cutlass13device_kernelINS_4gemm6kernel13GemmUniversalIN4cute5tupleIJiiiiEEENS1_10collective13CollectiveMmaINS1_49MainloopSm90TmaGmmaRmemAWarpSpecializedMixedInputILi6ENS5_IJNS4_1CILi1EEESB_SB_EEENS1_32KernelTmaWarpSpecializedPingpongEEENS5_IJNSA_ILi64EEENSA_ILi256EEENSA_ILi128EEEEEEaNS5_IJlSB_lEEENS5_IJNS_15integer_subbyteILi4ELb1EEEEEESJ_NS4_8TiledMMAINS4_8MMA_AtomIJNS4_4SM904GMMA27MMA_64x256x32_S32S8S8_RS_TNEEEENS4_6LayoutISC_NS5_IJNSA_ILi0EEESU_SU_EEEEENS5_IJNS4_10UnderscoreESX_SX_EEEEENS4_13SM90_TMA_LOADENS4_14ComposedLayoutINS4_7SwizzleILi3ELi4ELi3EEENS4_18smem_ptr_flag_bitsILi8EEENST_INS5_IJNSA_ILi8EEESH_EEENS5_IJSH_SB_EEEEEEEvNS4_8identityES10_NS11_INS12_ILi2ELi4ELi3EEENS14_ILi4EEES19_EENS4_9Copy_AtomIJNS4_39AutoVectorizingCopyWithAssumedAlignmentILi128EEESL_EEES1B_EENS_8epilogue10collective6detail29Sm90TmaWarpSpecializedAdapterINS1L_15DefaultEpilogueIaSJ_SJ_NS1K_6thread17LinearCombinationIaLi1EiiLNS1P_9ScaleType4KindE0ELNS_15FloatRoundStyleE2EaEENS1_15EpilogueDefaultEEEEEvvEEEEvNT_6ParamsE,"aw",@nobits
	.sectionflags	@""
	.align	16
	.zero		1024


//--------------------- .nv.shared.reserved.0     --------------------------
	.section	.nv.shared.reserved.0,"aw",@nobits
	.weak		__nv_reservedSMEM_offset_0_alias
	.size		__nv_reservedSMEM_offset_0_alias, 0, 0
	.other		__nv_reservedSMEM_offset_0_alias,@"STO_CUDA_RESERVED_SHARED STV_DEFAULT"
__nv_reservedSMEM_offset_0_alias:
	.zero		0


//--------------------- .nv.global                --------------------------
	.section	.nv.global,"aw",@nobits
.nv.global:
	.type		_ZN40_INTERNAL_a100cc73_4_k_cu_2988487c_199714cute1_E,@object
	.size		_ZN40_INTERNAL_a100cc73_4_k_cu_2988487c_199714cute1_E,(_ZN40_INTERNAL_a100cc73_4_k_cu_2988487c_199714cuda3std3__45__cpo6cbeginE - _ZN40_INTERNAL_a100cc73_4_k_cu_2988487c_199714cute1_E)
_ZN40_INTERNAL_a100cc73_4_k_cu_2988487c_199714cute1_E:
	.zero		1
	.type		_ZN40_INTERNAL_a100cc73_4_k_cu_2988487c_199714cuda3std3__45__cpo6cbeginE,@object
	.size		_ZN40_INTERNAL_a100cc73_4_k_cu_2988487c_199714cuda3std3__45__cpo6cbeginE,(_ZN40_INTERNAL_a100cc73_4_k_cu_2988487c_199714cuda3std3__48in_placeE - _ZN40_INTERNAL_a100cc73_4_k_cu_2988487c_199714cuda3std3__45__cpo6cbeginE)
_ZN40_INTERNAL_a100cc73_4_k_cu_2988487c_199714cuda3std3__45__cpo6cbeginE:
	.zero		1
	.type		_ZN40_INTERNAL_a100cc73_4_k_cu_2988487c_199714cuda3std3__48in_placeE,@object
	.size		_ZN40_INTERNAL_a100cc73_4_k_cu_2988487c_199714cuda3std3__48in_placeE,(_ZN40_INTERNAL_a100cc73_4_k_cu_2988487c_199714cuda3std6ranges3__45__cpo9iter_moveE - _ZN40_INTERNAL_a100cc73_4_k_cu_2988487c_199714cuda3std3__48in_placeE)
_ZN40_INTERNAL_a100cc73_4_k_cu_2988487c_199714cuda3std3__48in_placeE:
	.zero		1
	.type		_ZN40_INTERNAL_a100cc73_4_k_cu_2988487c_199714cuda3std6ranges3__45__cpo9iter_moveE,@object
	.size		_ZN40_INTERNAL_a100cc73_4_k_cu_2988487c_199714cuda3std6ranges3__45__cpo9iter_moveE,(_ZN40_INTERNAL_a100cc73_4_k_cu_2988487c_199714cuda3std3__45__cpo5beginE - _ZN40_INTERNAL_a100cc73_4_k_cu_2988487c_199714cuda3std6ranges3__45__cpo9iter_moveE)
_ZN40_INTERNAL_a100cc73_4_k_cu_2988487c_199714cuda3std6ranges3__45__cpo9iter_moveE:
	.zero		1
	.type		_ZN40_INTERNAL_a100cc73_4_k_cu_2988487c_199714cuda3std3__45__cpo5beginE,@object
	.size		_ZN40_INTERNAL_a100cc73_4_k_cu_2988487c_199714cuda3std3__45__cpo5beginE,(_ZN40_INTERNAL_a100cc73_4_k_cu_2988487c_199714cuda3std3__442_GLOBAL__N__a100cc73_4_k_cu_2988487c_199716ignoreE - _ZN40_INTERNAL_a100cc73_4_k_cu_2988487c_199714cuda3std3__45__cpo5beginE)
_ZN40_INTERNAL_a100cc73_4_k_cu_2988487c_199714cuda3std3__45__cpo5beginE:
	.zero		1
	.type		_ZN40_INTERNAL_a100cc73_4_k_cu_2988487c_199714cuda3std3__442_GLOBAL__N__a100cc73_4_k_cu_2988487c_199716ignoreE,@object
	.size		_ZN40_INTERNAL_a100cc73_4_k_cu_2988487c_199714cuda3std3__442_GLOBAL__N__a100cc73_4_k_cu_2988487c_199716ignoreE,(_ZN40_INTERNAL_a100cc73_4_k_cu_2988487c_199714cute7productE - _ZN40_INTERNAL_a100cc73_4_k_cu_2988487c_199714cuda3std3__442_GLOBAL__N__a100cc73_4_k_cu_2988487c_199716ignoreE)
_ZN40_INTERNAL_a100cc73_4_k_cu_2988487c_199714cuda3std3__442_GLOBAL__N__a100cc73_4_k_cu_2988487c_199716ignoreE:
	.zero		1
	.type		_ZN40_INTERNAL_a100cc73_4_k_cu_2988487c_199714cute7productE,@object
	.size		_ZN40_INTERNAL_a100cc73_4_k_cu_2988487c_199714cute7productE,(_ZN40_INTERNAL_a100cc73_4_k_cu_2988487c_199714cuda3std3__45__cpo3endE - _ZN40_INTERNAL_a100cc73_4_k_cu_2988487c_199714cute7productE)
_ZN40_INTERNAL_a100cc73_4_k_cu_2988487c_199714cute7productE:
	.zero		1
	.type		_ZN40_INTERNAL_a100cc73_4_k_cu_2988487c_199714cuda3std3__45__cpo3endE,@object
	.size		_ZN40_INTERNAL_a100cc73_4_k_cu_2988487c_199714cuda3std3__45__cpo3endE,(_ZN40_INTERNAL_a100cc73_4_k_cu_2988487c_199714cuda3std3__419piecewise_constructE - _ZN40_INTERNAL_a100cc73_4_k_cu_2988487c_199714cuda3std3__45__cpo3endE)
_ZN40_INTERNAL_a100cc73_4_k_cu_2988487c_199714cuda3std3__45__cpo3endE:
	.zero		1
	.type		_ZN40_INTERNAL_a100cc73_4_k_cu_2988487c_199714cuda3std3__419piecewise_constructE,@object
	.size		_ZN40_INTERNAL_a100cc73_4_k_cu_2988487c_199714cuda3std3__419piecewise_constructE,(_ZN40_INTERNAL_a100cc73_4_k_cu_2988487c_199714cuda3std3__45__cpo4cendE - _ZN40_INTERNAL_a100cc73_4_k_cu_2988487c_199714cuda3std3__419piecewise_constructE)
_ZN40_INTERNAL_a100cc73_4_k_cu_2988487c_199714cuda3std3__419piecewise_constructE:
	.zero		1
	.type		_ZN40_INTERNAL_a100cc73_4_k_cu_2988487c_199714cuda3std3__45__cpo4cendE,@object
	.size		_ZN40_INTERNAL_a100cc73_4_k_cu_2988487c_199714cuda3std3__45__cpo4cendE,(_ZN40_INTERNAL_a100cc73_4_k_cu_2988487c_199714cuda3std6ranges3__45__cpo4swapE - _ZN40_INTERNAL_a100cc73_4_k_cu_2988487c_199714cuda3std3__45__cpo4cendE)
_ZN40_INTERNAL_a100cc73_4_k_cu_2988487c_199714cuda3std3__45__cpo4cendE:
	.zero		1
	.type		_ZN40_INTERNAL_a100cc73_4_k_cu_2988487c_199714cuda3std6ranges3__45__cpo4swapE,@object
	.size		_ZN40_INTERNAL_a100cc73_4_k_cu_2988487c_199714cuda3std6ranges3__45__cpo4swapE,(.L_10 - _ZN40_INTERNAL_a100cc73_4_k_cu_2988487c_199714cuda3std6ranges3__45__cpo4swapE)
_ZN40_INTERNAL_a100cc73_4_k_cu_2988487c_199714cuda3std6ranges3__45__cpo4swapE:
	.zero		1
.L_10:


//--------------------- .nv.constant0._ZN7cutlass13device_kernelINS_4gemm6kernel13GemmUniversalIN4cute5tupleIJiiiiEEENS1_10collective13CollectiveMmaINS1_49MainloopSm90TmaGmmaRmemAWarpSpecializedMixedInputILi6ENS5_IJNS4_1CILi1EEESB_SB_EEENS1_32KernelTmaWarpSpecializedPingpongEEENS5_IJNSA_ILi64EEENSA_ILi256EEENSA_ILi128EEEEEEaNS5_IJlSB_lEEENS5_IJNS_15integer_subbyteILi4ELb1EEEEEESJ_NS4_8TiledMMAINS4_8MMA_AtomIJNS4_4SM904GMMA27MMA_64x256x32_S32S8S8_RS_TNEEEENS4_6LayoutISC_NS5_IJNSA_ILi0EEESU_SU_EEEEENS5_IJNS4_10UnderscoreESX_SX_EEEEENS4_13SM90_TMA_LOADENS4_14ComposedLayoutINS4_7SwizzleILi3ELi4ELi3EEENS4_18smem_ptr_flag_bitsILi8EEENST_INS5_IJNSA_ILi8EEESH_EEENS5_IJSH_SB_EEEEEEEvNS4_8identityES10_NS11_INS12_ILi2ELi4ELi3EEENS14_ILi4EEES19_EENS4_9Copy_AtomIJNS4_39AutoVectorizingCopyWithAssumedAlignmentILi128EEESL_EEES1B_EENS_8epilogue10collective6detail29Sm90TmaWarpSpecializedAdapterINS1L_15DefaultEpilogueIaSJ_SJ_NS1K_6thread17LinearCombinationIaLi1EiiLNS1P_9ScaleType4KindE0ELNS_15FloatRoundStyleE2EaEENS1_15EpilogueDefaultEEEEEvvEEEEvNT_6ParamsE --------------------------
	.section	.nv.constant0._ZN7cutlass13device_kernelINS_4gemm6kernel13GemmUniversalIN4cute5tupleIJiiiiEEENS1_10collective13CollectiveMmaINS1_49MainloopSm90TmaGmmaRmemAWarpSpecializedMixedInputILi6ENS5_IJNS4_1CILi1EEESB_SB_EEENS1_32KernelTmaWarpSpecializedPingpongEEENS5_IJNSA_ILi64EEENSA_ILi256EEENSA_ILi128EEEEEEaNS5_IJlSB_lEEENS5_IJNS_15integer_subbyteILi4ELb1EEEEEESJ_NS4_8TiledMMAINS4_8MMA_AtomIJNS4_4SM904GMMA27MMA_64x256x32_S32S8S8_RS_TNEEEENS4_6LayoutISC_NS5_IJNSA_ILi0EEESU_SU_EEEEENS5_IJNS4_10UnderscoreESX_SX_EEEEENS4_13SM90_TMA_LOADENS4_14ComposedLayoutINS4_7SwizzleILi3ELi4ELi3EEENS4_18smem_ptr_flag_bitsILi8EEENST_INS5_IJNSA_ILi8EEESH_EEENS5_IJSH_SB_EEEEEEEvNS4_8identityES10_NS11_INS12_ILi2ELi4ELi3EEENS14_ILi4EEES19_EENS4_9Copy_AtomIJNS4_39AutoVectorizingCopyWithAssumedAlignmentILi128EEESL_EEES1B_EENS_8epilogue10collective6detail29Sm90TmaWarpSpecializedAdapterINS1L_15DefaultEpilogueIaSJ_SJ_NS1K_6thread17LinearCombinationIaLi1EiiLNS1P_9ScaleType4KindE0ELNS_15FloatRoundStyleE2EaEENS1_15EpilogueDefaultEEEEEvvEEEEvNT_6ParamsE,"a",@progbits
	.sectionflags	@""
	.align	4
.nv.constant0._ZN7cutlass13device_kernelINS_4gemm6kernel13GemmUniversalIN4cute5tupleIJiiiiEEENS1_10collective13CollectiveMmaINS1_49MainloopSm90TmaGmmaRmemAWarpSpecializedMixedInputILi6ENS5_IJNS4_1CILi1EEESB_SB_EEENS1_32KernelTmaWarpSpecializedPingpongEEENS5_IJNSA_ILi64EEENSA_ILi256EEENSA_ILi128EEEEEEaNS5_IJlSB_lEEENS5_IJNS_15integer_subbyteILi4ELb1EEEEEESJ_NS4_8TiledMMAINS4_8MMA_AtomIJNS4_4SM904GMMA27MMA_64x256x32_S32S8S8_RS_TNEEEENS4_6LayoutISC_NS5_IJNSA_ILi0EEESU_SU_EEEEENS5_IJNS4_10UnderscoreESX_SX_EEEEENS4_13SM90_TMA_LOADENS4_14ComposedLayoutINS4_7SwizzleILi3ELi4ELi3EEENS4_18smem_ptr_flag_bitsILi8EEENST_INS5_IJNSA_ILi8EEESH_EEENS5_IJSH_SB_EEEEEEEvNS4_8identityES10_NS11_INS12_ILi2ELi4ELi3EEENS14_ILi4EEES19_EENS4_9Copy_AtomIJNS4_39AutoVectorizingCopyWithAssumedAlignmentILi128EEESL_EEES1B_EENS_8epilogue10collective6detail29Sm90TmaWarpSpecializedAdapterINS1L_15DefaultEpilogueIaSJ_SJ_NS1K_6thread17LinearCombinationIaLi1EiiLNS1P_9ScaleType4KindE0ELNS_15FloatRoundStyleE2EaEENS1_15EpilogueDefaultEEEEEvvEEEEvNT_6ParamsE:
	.zero		2176


//--------------------- SYMBOLS --------------------------

	.type		.nv.reservedSmem.offset0,@object
	.size		.nv.reservedSmem.offset0,0x4
	.type		__assertfail,@function
